	.headerflags	@"EF_CUDA_TEXMODE_UNIFIED EF_CUDA_64BIT_ADDRESS EF_CUDA_SM86 EF_CUDA_VIRTUAL_SM(EF_CUDA_SM86)"
	.elftype	@"ET_EXEC"


//--------------------- .nv.info                  --------------------------
	.section	.nv.info,"",@"SHT_CUDA_INFO"
	.align	4


	//----- nvinfo : EIATTR_REGCOUNT
	.align		4
        /*0000*/ 	.byte	0x04, 0x2f
        /*0002*/ 	.short	(.L_1 - .L_0)
	.align		4
.L_0:
        /*0004*/ 	.word	index@(triton_mm)
        /*0008*/ 	.word	0x000000ab


	//----- nvinfo : EIATTR_MIN_STACK_SIZE
	.align		4
.L_1:
        /*000c*/ 	.byte	0x04, 0x12
        /*000e*/ 	.short	(.L_3 - .L_2)
	.align		4
.L_2:
        /*0010*/ 	.word	index@(triton_mm)
        /*0014*/ 	.word	0x00000000


	//----- nvinfo : EIATTR_FRAME_SIZE
	.align		4
.L_3:
        /*0018*/ 	.byte	0x04, 0x11
        /*001a*/ 	.short	(.L_5 - .L_4)
	.align		4
.L_4:
        /*001c*/ 	.word	index@(triton_mm)
        /*0020*/ 	.word	0x00000000


	//----- nvinfo : EIATTR_MIN_STACK_SIZE
	.align		4
.L_5:
        /*0024*/ 	.byte	0x04, 0x12
        /*0026*/ 	.short	(.L_7 - .L_6)
	.align		4
.L_6:
        /*0028*/ 	.word	index@(triton_mm)
        /*002c*/ 	.word	0x00000000
.L_7:


//--------------------- .nv.info.triton_mm        --------------------------
	.section	.nv.info.triton_mm,"",@"SHT_CUDA_INFO"
	.sectionflags	@""
	.align	4


	//----- nvinfo : EIATTR_CUDA_API_VERSION
	.align		4
        /*0000*/ 	.byte	0x04, 0x37
        /*0002*/ 	.short	(.L_9 - .L_8)
.L_8:
        /*0004*/ 	.word	0x0000007c


	//----- nvinfo : EIATTR_SW2861232_WAR
	.align		4
.L_9:
        /*0008*/ 	.byte	0x01, 0x35
	.zero		2


	//----- nvinfo : EIATTR_PARAM_CBANK
	.align		4
        /*000c*/ 	.byte	0x04, 0x0a
        /*000e*/ 	.short	(.L_11 - .L_10)
	.align		4
.L_10:
        /*0010*/ 	.word	index@(.nv.constant0.triton_mm)
        /*0014*/ 	.short	0x0160
        /*0016*/ 	.short	0x0020


	//----- nvinfo : EIATTR_CBANK_PARAM_SIZE
	.align		4
.L_11:
        /*0018*/ 	.byte	0x03, 0x19
        /*001a*/ 	.short	0x0020


	//----- nvinfo : EIATTR_KPARAM_INFO
	.align		4
        /*001c*/ 	.byte	0x04, 0x17
        /*001e*/ 	.short	(.L_13 - .L_12)
.L_12:
        /*0020*/ 	.word	0x00000000
        /*0024*/ 	.short	0x0003
        /*0026*/ 	.short	0x0018
        /*0028*/ 	.byte	0x00, 0xf4, 0x21, 0x00


	//----- nvinfo : EIATTR_KPARAM_INFO
	.align		4
.L_13:
        /*002c*/ 	.byte	0x04, 0x17
        /*002e*/ 	.short	(.L_15 - .L_14)
.L_14:
        /*0030*/ 	.word	0x00000000
        /*0034*/ 	.short	0x0002
        /*0036*/ 	.short	0x0010
        /*0038*/ 	.byte	0x00, 0xf4, 0x21, 0x00


	//----- nvinfo : EIATTR_KPARAM_INFO
	.align		4
.L_15:
        /*003c*/ 	.byte	0x04, 0x17
        /*003e*/ 	.short	(.L_17 - .L_16)
.L_16:
        /*0040*/ 	.word	0x00000000
        /*0044*/ 	.short	0x0001
        /*0046*/ 	.short	0x0008
        /*0048*/ 	.byte	0x00, 0xf4, 0x21, 0x00


	//----- nvinfo : EIATTR_KPARAM_INFO
	.align		4
.L_17:
        /*004c*/ 	.byte	0x04, 0x17
        /*004e*/ 	.short	(.L_19 - .L_18)
.L_18:
        /*0050*/ 	.word	0x00000000
        /*0054*/ 	.short	0x0000
        /*0056*/ 	.short	0x0000
        /*0058*/ 	.byte	0x00, 0xf4, 0x21, 0x00


	//----- nvinfo : EIATTR_MAXREG_COUNT
	.align		4
.L_19:
        /*005c*/ 	.byte	0x03, 0x1b
        /*005e*/ 	.short	0x00ff


	//----- nvinfo : EIATTR_EXIT_INSTR_OFFSETS
	.align		4
        /*0060*/ 	.byte	0x04, 0x1c
        /*0062*/ 	.short	(.L_21 - .L_20)


	//   ....[0]....
.L_20:
        /*0064*/ 	.word	0x000028a0


	//   ....[1]....
        /*0068*/ 	.word	0x000028f0


	//----- nvinfo : EIATTR_REQNTID
	.align		4
.L_21:
        /*006c*/ 	.byte	0x04, 0x10
        /*006e*/ 	.short	(.L_23 - .L_22)
.L_22:
        /*0070*/ 	.word	0x00000100
        /*0074*/ 	.word	0x00000001
        /*0078*/ 	.word	0x00000001
.L_23:


//--------------------- .nv.callgraph             --------------------------
	.section	.nv.callgraph,"",@"SHT_CUDA_CALLGRAPH"
	.align	4
	.sectionentsize	8
	.align		4
        /*0000*/ 	.word	0x00000000
	.align		4
        /*0004*/ 	.word	0xffffffff
	.align		4
        /*0008*/ 	.word	0x00000000
	.align		4
        /*000c*/ 	.word	0xfffffffe
	.align		4
        /*0010*/ 	.word	0x00000000
	.align		4
        /*0014*/ 	.word	0xfffffffd
	.align		4
        /*0018*/ 	.word	0x00000000
	.align		4
        /*001c*/ 	.word	0xfffffffc


//--------------------- .nv.rel.action            --------------------------
	.section	.nv.rel.action,"",@"SHT_CUDA_RELOCINFO"
	.align	8
	.sectionentsize	8
        /*0000*/ 	.byte	0x73, 0x00, 0x00, 0x00, 0x00, 0x00, 0x00, 0x00, 0x00, 0x00, 0x00, 0x11, 0x25, 0x00, 0x05, 0x36


//--------------------- .nv.constant0.triton_mm   --------------------------
	.section	.nv.constant0.triton_mm,"a",@progbits
	.sectionflags	@""
	.align	4
.nv.constant0.triton_mm:
	.zero		384


//--------------------- .text.triton_mm           --------------------------
	.section	.text.triton_mm,"ax",@progbits
	.sectionflags	@"SHF_BARRIERS=1"
	.sectioninfo	@"SHI_REGISTERS=171"
	.align	128
        .global         triton_mm
        .type           triton_mm,@function
        .size           triton_mm,(.L_x_2 - triton_mm)
        .other          triton_mm,@"STO_CUDA_ENTRY STV_DEFAULT"
triton_mm:
.text.triton_mm:
[----:B------:R-:W-:Y:S02]  /*0000*/  IMAD.MOV.U32 R1, RZ, RZ, c[0x0][0x28] ;  /* 0x00000a00ff017624 */ /* 0x000fe400078e00ff */
[----:B------:R-:W1:Y:S01]  /*0010*/  S2R R9, SR_CTAID.X ;  /* 0x0000000000097919 */ /* 0x000e620000002500 */
[----:B------:R-:W-:Y:S01]  /*0020*/  IMAD.MOV.U32 R5, RZ, RZ, -0x8 ;  /* 0xfffffff8ff057424 */ /* 0x000fe200078e00ff */
[----:B------:R-:W-:Y:S01]  /*0030*/  ULDC.64 UR6, c[0x0][0x118] ;  /* 0x0000460000067ab9 */ /* 0x000fe20000000a00 */
[----:B------:R-:W-:Y:S01]  /*0040*/  CS2R R100, SRZ ;  /* 0x0000000000647805 */ /* 0x000fe2000001ff00 */
        /* <DEDUP_REMOVED lines=20> */
[C---:B-1----:R-:W-:Y:S01]  /*0190*/  IMAD.HI R0, R9.reuse, 0x66666667, RZ ;  /* 0x6666666709007827 */ /* 0x042fe200078e02ff */
[----:B------:R-:W-:Y:S01]  /*01a0*/  IABS R10, R9 ;  /* 0x00000009000a7213 */ /* 0x000fe20000000000 */
[----:B------:R-:W-:Y:S01]  /*01b0*/  CS2R R62, SRZ ;  /* 0x00000000003e7805 */ /* 0x000fe2000001ff00 */
[----:B------:R-:W-:Y:S01]  /*01c0*/  ISETP.GE.AND P2, PT, R9, RZ, PT ;  /* 0x000000ff0900720c */ /* 0x000fe20003f46270 */
[----:B------:R-:W-:Y:S01]  /*01d0*/  CS2R R84, SRZ ;  /* 0x0000000000547805 */ /* 0x000fe2000001ff00 */
[----:B------:R-:W-:Y:S01]  /*01e0*/  SHF.R.U32.HI R3, RZ, 0x1f, R0 ;  /* 0x0000001fff037819 */ /* 0x000fe20000011600 */
[----:B------:R-:W-:Y:S01]  /*01f0*/  CS2R R86, SRZ ;  /* 0x0000000000567805 */ /* 0x000fe2000001ff00 */
[----:B------:R-:W-:Y:S01]  /*0200*/  CS2R R140, SRZ ;  /* 0x00000000008c7805 */ /* 0x000fe2000001ff00 */
[----:B------:R-:W-:Y:S01]  /*0210*/  CS2R R142, SRZ ;  /* 0x00000000008e7805 */ /* 0x000fe2000001ff00 */
[----:B------:R-:W-:Y:S01]  /*0220*/  LEA.HI.SX32 R4, R0, R3, 0x18 ;  /* 0x0000000300047211 */ /* 0x000fe200078fc2ff */
[----:B------:R-:W-:Y:S01]  /*0230*/  CS2R R128, SRZ ;  /* 0x0000000000807805 */ /* 0x000fe2000001ff00 */
[----:B------:R-:W-:Y:S01]  /*0240*/  CS2R R130, SRZ ;  /* 0x0000000000827805 */ /* 0x000fe2000001ff00 */
[----:B------:R-:W-:Y:S01]  /*0250*/  CS2R R116, SRZ ;  /* 0x0000000000747805 */ /* 0x000fe2000001ff00 */
[----:B------:R-:W-:Y:S01]  /*0260*/  CS2R R118, SRZ ;  /* 0x0000000000767805 */ /* 0x000fe2000001ff00 */
[C---:B------:R-:W-:Y:S01]  /*0270*/  IMAD R0, R4.reuse, R5, 0x4 ;  /* 0x0000000404007424 */ /* 0x040fe200078e0205 */
[----:B------:R-:W-:Y:S01]  /*0280*/  UMOV UR4, 0xffffffff ;  /* 0xffffffff00047882 */ /* 0x000fe20000000000 */
[----:B------:R-:W-:-:S03]  /*0290*/  IMAD R6, R4, -0x280, R9 ;  /* 0xfffffd8004067824 */ /* 0x000fc600078e0209 */
[----:B------:R-:W-:-:S04]  /*02a0*/  IMNMX R5, R0, 0x8, PT ;  /* 0x0000000800057817 */ /* 0x000fc80003800200 */
[-C--:B------:R-:W-:Y:S02]  /*02b0*/  IABS R8, R5.reuse ;  /* 0x0000000500087213 */ /* 0x080fe40000000000 */
[----:B------:R-:W-:Y:S02]  /*02c0*/  IABS R11, R5 ;  /* 0x00000005000b7213 */ /* 0x000fe40000000000 */
[----:B------:R-:W1:Y:S03]  /*02d0*/  I2F.RP R0, R8 ;  /* 0x0000000800007306 */ /* 0x000e660000209400 */
[----:B------:R-:W-:-:S05]  /*02e0*/  IMAD.MOV R11, RZ, RZ, -R11 ;  /* 0x000000ffff0b7224 */ /* 0x000fca00078e0a0b */
[----:B-1----:R-:W1:Y:S02]  /*02f0*/  MUFU.RCP R0, R0 ;  /* 0x0000000000007308 */ /* 0x002e640000001000 */
[----:B-1----:R-:W-:-:S06]  /*0300*/  IADD3 R2, R0, 0xffffffe, RZ ;  /* 0x0ffffffe00027810 */ /* 0x002fcc0007ffe0ff */
[----:B------:R1:W2:Y:S02]  /*0310*/  F2I.FTZ.U32.TRUNC.NTZ R3, R2 ;  /* 0x0000000200037305 */ /* 0x0002a4000021f000 */
[----:B-1----:R-:W-:Y:S02]  /*0320*/  IMAD.MOV.U32 R2, RZ, RZ, RZ ;  /* 0x000000ffff027224 */ /* 0x002fe400078e00ff */
[----:B--2---:R-:W-:-:S04]  /*0330*/  IMAD.MOV R7, RZ, RZ, -R3 ;  /* 0x000000ffff077224 */ /* 0x004fc800078e0a03 */
[----:B------:R-:W-:-:S04]  /*0340*/  IMAD R7, R7, R8, RZ ;  /* 0x0000000807077224 */ /* 0x000fc800078e02ff */
[----:B------:R-:W-:-:S04]  /*0350*/  IMAD.HI.U32 R3, R3, R7, R2 ;  /* 0x0000000703037227 */ /* 0x000fc800078e0002 */
[----:B------:R-:W-:Y:S01]  /*0360*/  IMAD.MOV.U32 R7, RZ, RZ, R10 ;  /* 0x000000ffff077224 */ /* 0x000fe200078e000a */
[----:B------:R-:W-:Y:S02]  /*0370*/  IABS R10, R6 ;  /* 0x00000006000a7213 */ /* 0x000fe40000000000 */
[----:B------:R-:W-:Y:S01]  /*0380*/  LOP3.LUT R6, R6, R5, RZ, 0x3c, !PT ;  /* 0x0000000506067212 */ /* 0x000fe200078e3cff */
[----:B------:R-:W-:-:S03]  /*0390*/  IMAD.HI.U32 R0, R3, R7, RZ ;  /* 0x0000000703007227 */ /* 0x000fc600078e00ff */
[----:B------:R-:W-:Y:S01]  /*03a0*/  ISETP.GE.AND P4, PT, R6, RZ, PT ;  /* 0x000000ff0600720c */ /* 0x000fe20003f86270 */
[----:B------:R-:W-:-:S04]  /*03b0*/  IMAD.HI.U32 R2, R3, R10, RZ ;  /* 0x0000000a03027227 */ /* 0x000fc800078e00ff */
[-C--:B------:R-:W-:Y:S02]  /*03c0*/  IMAD R3, R0, R11.reuse, R7 ;  /* 0x0000000b00037224 */ /* 0x080fe400078e0207 */
[----:B------:R-:W-:Y:S01]  /*03d0*/  IMAD R7, R2, R11, R10 ;  /* 0x0000000b02077224 */ /* 0x000fe200078e020a */
[----:B------:R-:W1:Y:S02]  /*03e0*/  S2R R0, SR_TID.X ;  /* 0x0000000000007919 */ /* 0x000e640000002100 */
[C---:B------:R-:W-:Y:S02]  /*03f0*/  ISETP.GT.U32.AND P0, PT, R8.reuse, R3, PT ;  /* 0x000000030800720c */ /* 0x040fe40003f04070 */
[----:B------:R-:W-:-:S11]  /*0400*/  ISETP.GT.U32.AND P3, PT, R8, R7, PT ;  /* 0x000000070800720c */ /* 0x000fd60003f64070 */
[--C-:B------:R-:W-:Y:S02]  /*0410*/  @!P0 IMAD.IADD R3, R3, 0x1, -R8.reuse ;  /* 0x0000000103038824 */ /* 0x100fe400078e0a08 */
[----:B------:R-:W-:Y:S01]  /*0420*/  @!P3 IMAD.IADD R7, R7, 0x1, -R8 ;  /* 0x000000010707b824 */ /* 0x000fe200078e0a08 */
[----:B------:R-:W-:Y:S02]  /*0430*/  @!P3 IADD3 R2, R2, 0x1, RZ ;  /* 0x000000010202b810 */ /* 0x000fe40007ffe0ff */
[----:B------:R-:W-:Y:S02]  /*0440*/  ISETP.GT.U32.AND P1, PT, R8, R3, PT ;  /* 0x000000030800720c */ /* 0x000fe40003f24070 */
[----:B------:R-:W-:Y:S02]  /*0450*/  ISETP.GE.U32.AND P0, PT, R7, R8, PT ;  /* 0x000000080700720c */ /* 0x000fe40003f06070 */
[C---:B-1----:R-:W-:Y:S01]  /*0460*/  LOP3.LUT R167, R0.reuse, 0x10, RZ, 0xc0, !PT ;  /* 0x0000001000a77812 */ /* 0x042fe200078ec0ff */
[----:B------:R-:W-:Y:S01]  /*0470*/  IMAD.SHL.U32 R165, R0, 0x8, RZ ;  /* 0x0000000800a57824 */ /* 0x000fe200078e00ff */
[----:B------:R-:W-:-:S02]  /*0480*/  SHF.R.U32.HI R6, RZ, 0x3, R0 ;  /* 0x00000003ff067819 */ /* 0x000fc40000011600 */
[----:B------:R-:W-:Y:S02]  /*0490*/  LOP3.LUT R166, R0, 0x80, RZ, 0xc0, !PT ;  /* 0x0000008000a67812 */ /* 0x000fe400078ec0ff */
[----:B------:R-:W-:Y:S02]  /*04a0*/  SHF.R.U32.HI R148, RZ, 0x1, R167 ;  /* 0x00000001ff947819 */ /* 0x000fe400000116a7 */
[----:B------:R-:W-:Y:S01]  /*04b0*/  SGXT.U32 R6, R6, 0x4 ;  /* 0x000000040606781a */ /* 0x000fe20000000000 */
[----:B------:R-:W-:Y:S01]  /*04c0*/  @!P1 IMAD.IADD R3, R3, 0x1, -R8 ;  /* 0x0000000103039824 */ /* 0x000fe200078e0a08 */
[----:B------:R-:W-:Y:S02]  /*04d0*/  SHF.R.U32.HI R7, RZ, 0x3, R166 ;  /* 0x00000003ff077819 */ /* 0x000fe400000116a6 */
[----:B------:R-:W-:Y:S01]  /*04e0*/  @P0 IADD3 R2, R2, 0x1, RZ ;  /* 0x0000000102020810 */ /* 0x000fe20007ffe0ff */
[----:B------:R-:W-:Y:S01]  /*04f0*/  @!P2 IMAD.MOV R3, RZ, RZ, -R3 ;  /* 0x000000ffff03a224 */ /* 0x000fe200078e0a03 */
[----:B------:R-:W-:-:S02]  /*0500*/  LOP3.LUT R10, R165, 0x8, RZ, 0xc0, !PT ;  /* 0x00000008a50a7812 */ /* 0x000fc400078ec0ff */
[----:B------:R-:W-:Y:S01]  /*0510*/  LOP3.LUT R9, R148, 0x30, R165, 0xf8, !PT ;  /* 0x0000003094097812 */ /* 0x000fe200078ef8a5 */
[----:B------:R-:W-:Y:S01]  /*0520*/  @!P4 IMAD.MOV R2, RZ, RZ, -R2 ;  /* 0x000000ffff02c224 */ /* 0x000fe200078e0a02 */
[----:B------:R-:W-:Y:S02]  /*0530*/  LOP3.LUT R8, R6, R7, RZ, 0xfc, !PT ;  /* 0x0000000706087212 */ /* 0x000fe400078efcff */
[--C-:B------:R-:W-:Y:S02]  /*0540*/  LOP3.LUT R14, R9, 0x30, R10.reuse, 0x1e, !PT ;  /* 0x00000030090e7812 */ /* 0x100fe400078e1e0a */
[----:B------:R-:W-:Y:S02]  /*0550*/  ISETP.NE.AND P0, PT, R5, RZ, PT ;  /* 0x000000ff0500720c */ /* 0x000fe40003f05270 */
[----:B------:R-:W-:Y:S02]  /*0560*/  LOP3.LUT R6, RZ, R5, RZ, 0x33, !PT ;  /* 0x00000005ff067212 */ /* 0x000fe400078e33ff */
[----:B------:R-:W-:-:S02]  /*0570*/  LOP3.LUT R10, R165, 0x10, R10, 0x2e, !PT ;  /* 0x00000010a50a7812 */ /* 0x000fc400078e2e0a */
[C-C-:B------:R-:W-:Y:S02]  /*0580*/  LOP3.LUT R9, R7.reuse, 0x8, R0.reuse, 0xf8, !PT ;  /* 0x0000000807097812 */ /* 0x140fe400078ef800 */
[--C-:B------:R-:W-:Y:S02]  /*0590*/  LOP3.LUT R7, R7, 0xf, R0.reuse, 0xf8, !PT ;  /* 0x0000000f07077812 */ /* 0x100fe400078ef800 */
[----:B------:R-:W-:Y:S02]  /*05a0*/  SEL R2, R6, R2, !P0 ;  /* 0x0000000206027207 */ /* 0x000fe40004000000 */
[----:B------:R-:W-:Y:S01]  /*05b0*/  LOP3.LUT R12, R165, 0x18, RZ, 0xc0, !PT ;  /* 0x00000018a50c7812 */ /* 0x000fe200078ec0ff */
[----:B------:R-:W-:Y:S01]  /*05c0*/  IMAD.SHL.U32 R7, R7, 0x40, RZ ;  /* 0x0000004007077824 */ /* 0x000fe200078e00ff */
[----:B------:R-:W-:Y:S01]  /*05d0*/  LOP3.LUT R11, R10, 0x20, R165, 0xf8, !PT ;  /* 0x000000200a0b7812 */ /* 0x000fe200078ef8a5 */
[----:B------:R-:W-:Y:S01]  /*05e0*/  IMAD.SHL.U32 R2, R2, 0x80, RZ ;  /* 0x0000008002027824 */ /* 0x000fe200078e00ff */
[----:B------:R-:W-:-:S02]  /*05f0*/  LOP3.LUT R9, R9, 0x7, R0, 0xf8, !PT ;  /* 0x0000000709097812 */ /* 0x000fc400078ef800 */
[----:B------:R-:W-:Y:S02]  /*0600*/  LOP3.LUT R19, R165, 0x20, R12, 0x2e, !PT ;  /* 0x00000020a5137812 */ /* 0x000fe400078e2e0c */
[----:B------:R-:W-:Y:S01]  /*0610*/  LOP3.LUT R150, R148, 0x38, R165, 0x78, !PT ;  /* 0x0000003894967812 */ /* 0x000fe200078e78a5 */
[----:B------:R-:W-:Y:S01]  /*0620*/  IMAD.SHL.U32 R9, R9, 0x40, RZ ;  /* 0x0000004009097824 */ /* 0x000fe200078e00ff */
[----:B------:R-:W-:Y:S02]  /*0630*/  LOP3.LUT R10, R11, R148, RZ, 0x3c, !PT ;  /* 0x000000940b0a7212 */ /* 0x000fe400078e3cff */
[C---:B------:R-:W-:Y:S02]  /*0640*/  LOP3.LUT R160, R7.reuse, R19, R148, 0xf6, !PT ;  /* 0x0000001307a07212 */ /* 0x040fe400078ef694 */
[----:B------:R-:W-:Y:S02]  /*0650*/  LOP3.LUT R159, R14, R7, RZ, 0xfc, !PT ;  /* 0x000000070e9f7212 */ /* 0x000fe400078efcff */
[----:B------:R-:W-:-:S02]  /*0660*/  LOP3.LUT R162, R7, R150, RZ, 0xfc, !PT ;  /* 0x0000009607a27212 */ /* 0x000fc400078efcff */
[----:B------:R-:W-:Y:S02]  /*0670*/  LOP3.LUT R161, R10, R7, RZ, 0xfc, !PT ;  /* 0x000000070aa17212 */ /* 0x000fe400078efcff */
[----:B------:R-:W-:Y:S02]  /*0680*/  LOP3.LUT R7, R2, 0x40, R8, 0xfe, !PT ;  /* 0x0000004002077812 */ /* 0x000fe400078efe08 */
[----:B------:R-:W-:Y:S02]  /*0690*/  SEL R3, R6, R3, !P0 ;  /* 0x0000000306037207 */ /* 0x000fe40004000000 */
[----:B------:R-:W-:Y:S01]  /*06a0*/  IADD3 R155, R9, 0x800, RZ ;  /* 0x00000800099b7810 */ /* 0x000fe20007ffe0ff */
[----:B------:R-:W-:Y:S01]  /*06b0*/  IMAD.HI R12, R7, 0x66666667, RZ ;  /* 0x66666667070c7827 */ /* 0x000fe200078e02ff */
[C---:B------:R-:W-:Y:S02]  /*06c0*/  IADD3 R151, R9.reuse, 0x1000, RZ ;  /* 0x0000100009977810 */ /* 0x040fe40007ffe0ff */
[----:B------:R-:W-:Y:S01]  /*06d0*/  IADD3 R9, R9, 0x1800, RZ ;  /* 0x0000180009097810 */ /* 0x000fe20007ffe0ff */
[----:B------:R-:W-:Y:S01]  /*06e0*/  IMAD R20, R4, 0x8, R3 ;  /* 0x0000000804147824 */ /* 0x000fe200078e0203 */
[----:B------:R-:W-:-:S02]  /*06f0*/  LOP3.LUT R5, R2, R8, RZ, 0xfc, !PT ;  /* 0x0000000802057212 */ /* 0x000fc400078efcff */
[----:B------:R-:W-:Y:S02]  /*0700*/  LOP3.LUT R3, R0, 0x20, RZ, 0xc0, !PT ;  /* 0x0000002000037812 */ /* 0x000fe400078ec0ff */
[C---:B------:R-:W-:Y:S02]  /*0710*/  LOP3.LUT R157, R10.reuse, R155, RZ, 0xfc, !PT ;  /* 0x0000009b0a9d7212 */ /* 0x040fe400078efcff */
[C---:B------:R-:W-:Y:S02]  /*0720*/  LOP3.LUT R153, R10.reuse, R151, RZ, 0xfc, !PT ;  /* 0x000000970a997212 */ /* 0x040fe400078efcff */
[----:B------:R-:W-:Y:S01]  /*0730*/  LOP3.LUT R149, R10, R9, RZ, 0xfc, !PT ;  /* 0x000000090a957212 */ /* 0x000fe200078efcff */
[----:B------:R-:W-:Y:S01]  /*0740*/  IMAD.HI R10, R5, 0x66666667, RZ ;  /* 0x66666667050a7827 */ /* 0x000fe200078e02ff */
[----:B------:R-:W-:Y:S02]  /*0750*/  LOP3.LUT R6, R2, 0x20, R8, 0xfe, !PT ;  /* 0x0000002002067812 */ /* 0x000fe400078efe08 */
[----:B------:R-:W-:-:S02]  /*0760*/  SHF.R.U32.HI R13, RZ, 0x1f, R12 ;  /* 0x0000001fff0d7819 */ /* 0x000fc4000001160c */
[----:B------:R-:W-:Y:S01]  /*0770*/  SHF.R.U32.HI R146, RZ, 0x2, R0 ;  /* 0x00000002ff927819 */ /* 0x000fe20000011600 */
[----:B------:R-:W-:Y:S01]  /*0780*/  IMAD.HI R4, R6, 0x66666667, RZ ;  /* 0x6666666706047827 */ /* 0x000fe200078e02ff */
[----:B------:R-:W-:Y:S02]  /*0790*/  SHF.R.U32.HI R3, RZ, 0x2, R3 ;  /* 0x00000002ff037819 */ /* 0x000fe40000011603 */
[----:B------:R-:W-:Y:S02]  /*07a0*/  LEA.HI R12, R12, R13, RZ, 0x14 ;  /* 0x0000000d0c0c7211 */ /* 0x000fe400078fa0ff */
[----:B------:R-:W-:Y:S02]  /*07b0*/  SHF.R.U32.HI R11, RZ, 0x1f, R10 ;  /* 0x0000001fff0b7819 */ /* 0x000fe4000001160a */
[C---:B------:R-:W-:Y:S01]  /*07c0*/  LOP3.LUT R13, R3.reuse, 0x10, R146, 0xf8, !PT ;  /* 0x00000010030d7812 */ /* 0x040fe200078ef892 */
[----:B------:R-:W-:Y:S01]  /*07d0*/  IMAD R18, R12, -0x2800, R7 ;  /* 0xffffd8000c127824 */ /* 0x000fe200078e0207 */
[----:B------:R-:W-:-:S02]  /*07e0*/  LOP3.LUT R3, R3, 0x7, R0, 0xf8, !PT ;  /* 0x0000000703037812 */ /* 0x000fc400078ef800 */
[----:B------:R-:W-:Y:S01]  /*07f0*/  LEA.HI R10, R10, R11, RZ, 0x14 ;  /* 0x0000000b0a0a7211 */ /* 0x000fe200078fa0ff */
[----:B------:R-:W-:Y:S01]  /*0800*/  IMAD.SHL.U32 R28, R18, 0x1000, RZ ;  /* 0x00001000121c7824 */ /* 0x000fe200078e00ff */
[----:B------:R-:W-:Y:S02]  /*0810*/  SHF.R.U32.HI R11, RZ, 0x1f, R4 ;  /* 0x0000001fff0b7819 */ /* 0x000fe40000011604 */
[----:B------:R-:W-:Y:S01]  /*0820*/  LOP3.LUT R3, R3, 0x10, R146, 0xf8, !PT ;  /* 0x0000001003037812 */ /* 0x000fe200078ef892 */
[----:B------:R-:W-:Y:S01]  /*0830*/  IMAD R16, R10, -0x2800, R5 ;  /* 0xffffd8000a107824 */ /* 0x000fe200078e0205 */
[CC--:B------:R-:W-:Y:S02]  /*0840*/  LOP3.LUT R158, R155.reuse, R150.reuse, RZ, 0xfc, !PT ;  /* 0x000000969b9e7212 */ /* 0x0c0fe400078efcff */
[-CC-:B------:R-:W-:Y:S01]  /*0850*/  LOP3.LUT R156, R155, R19.reuse, R148.reuse, 0xf6, !PT ;  /* 0x000000139b9c7212 */ /* 0x180fe200078ef694 */
[----:B------:R-:W-:Y:S01]  /*0860*/  IMAD.SHL.U32 R5, R3, 0x40, RZ ;  /* 0x0000004003057824 */ /* 0x000fe200078e00ff */
[CC--:B------:R-:W-:Y:S01]  /*0870*/  LOP3.LUT R154, R151.reuse, R150.reuse, RZ, 0xfc, !PT ;  /* 0x00000096979a7212 */ /* 0x0c0fe200078efcff */
[----:B------:R-:W-:Y:S01]  /*0880*/  IMAD.SHL.U32 R3, R20, 0x80, RZ ;  /* 0x0000008014037824 */ /* 0x000fe200078e00ff */
[----:B------:R-:W-:Y:S01]  /*0890*/  LOP3.LUT R152, R151, R19, R148, 0xf6, !PT ;  /* 0x0000001397987212 */ /* 0x000fe200078ef694 */
[----:B------:R-:W-:Y:S01]  /*08a0*/  IMAD.SHL.U32 R24, R16, 0x1000, RZ ;  /* 0x0000100010187824 */ /* 0x000fe200078e00ff */
[----:B------:R-:W-:-:S02]  /*08b0*/  LOP3.LUT R150, R9, R150, RZ, 0xfc, !PT ;  /* 0x0000009609967212 */ /* 0x000fc400078efcff */
[----:B------:R-:W-:Y:S02]  /*08c0*/  LOP3.LUT R148, R9, R19, R148, 0xf6, !PT ;  /* 0x0000001309947212 */ /* 0x000fe400078ef694 */
[----:B------:R-:W-:Y:S02]  /*08d0*/  LOP3.LUT R147, R14, R9, RZ, 0xfc, !PT ;  /* 0x000000090e937212 */ /* 0x000fe400078efcff */
[----:B------:R-:W-:Y:S02]  /*08e0*/  LEA.HI R11, R4, R11, RZ, 0x14 ;  /* 0x0000000b040b7211 */ /* 0x000fe400078fa0ff */
[----:B------:R-:W-:Y:S02]  /*08f0*/  LOP3.LUT R9, R2, 0x60, R8, 0xfe, !PT ;  /* 0x0000006002097812 */ /* 0x000fe400078efe08 */
[----:B------:R-:W-:Y:S01]  /*0900*/  LOP3.LUT R4, R13, 0x7, R0, 0xf8, !PT ;  /* 0x000000070d047812 */ /* 0x000fe200078ef800 */
[----:B------:R-:W-:Y:S01]  /*0910*/  IMAD R17, R11, -0x2800, R6 ;  /* 0xffffd8000b117824 */ /* 0x000fe200078e0206 */
[----:B------:R-:W-:-:S02]  /*0920*/  LOP3.LUT R163, R165, 0x38, RZ, 0xc0, !PT ;  /* 0x00000038a5a37812 */ /* 0x000fc400078ec0ff */
[----:B------:R-:W-:Y:S01]  /*0930*/  SHF.R.S32.HI R10, RZ, 0x18, R20 ;  /* 0x00000018ff0a7819 */ /* 0x000fe20000011414 */
[----:B------:R-:W-:Y:S01]  /*0940*/  IMAD.SHL.U32 R4, R4, 0x40, RZ ;  /* 0x0000004004047824 */ /* 0x000fe200078e00ff */
[C---:B------:R-:W-:Y:S01]  /*0950*/  LOP3.LUT R155, R14.reuse, R155, RZ, 0xfc, !PT ;  /* 0x0000009b0e9b7212 */ /* 0x040fe200078efcff */
[----:B------:R-:W-:Y:S01]  /*0960*/  IMAD.SHL.U32 R26, R17, 0x1000, RZ ;  /* 0x00001000111a7824 */ /* 0x000fe200078e00ff */
[----:B------:R-:W-:Y:S01]  /*0970*/  LOP3.LUT R151, R14, R151, RZ, 0xfc, !PT ;  /* 0x000000970e977212 */ /* 0x000fe200078efcff */
[----:B------:R-:W-:Y:S01]  /*0980*/  IMAD.HI R14, R9, 0x66666667, RZ ;  /* 0x66666667090e7827 */ /* 0x000fe200078e02ff */
[--C-:B------:R-:W-:Y:S02]  /*0990*/  LOP3.LUT R13, R163, 0x18, R0.reuse, 0x78, !PT ;  /* 0x00000018a30d7812 */ /* 0x100fe400078e7800 */
[----:B------:R-:W-:Y:S02]  /*09a0*/  LOP3.LUT R19, R19, 0x18, R0, 0x78, !PT ;  /* 0x0000001813137812 */ /* 0x000fe400078e7800 */
[----:B------:R-:W-:-:S02]  /*09b0*/  SGXT R10, R10, 0x1 ;  /* 0x000000010a0a781a */ /* 0x000fc40000000200 */
[----:B------:R-:W-:Y:S02]  /*09c0*/  LOP3.LUT R6, R3, R8, RZ, 0xfc, !PT ;  /* 0x0000000803067212 */ /* 0x000fe400078efcff */
[----:B------:R-:W-:Y:S02]  /*09d0*/  SHF.R.U32.HI R15, RZ, 0x1f, R14 ;  /* 0x0000001fff0f7819 */ /* 0x000fe4000001160e */
[----:B------:R-:W-:Y:S02]  /*09e0*/  LOP3.LUT R145, R4, R13, RZ, 0xfc, !PT ;  /* 0x0000000d04917212 */ /* 0x000fe400078efcff */
[----:B------:R-:W-:Y:S02]  /*09f0*/  LOP3.LUT R144, R19, R4, RZ, 0xfc, !PT ;  /* 0x0000000413907212 */ /* 0x000fe400078efcff */
[----:B------:R-:W-:Y:S02]  /*0a00*/  LEA.HI R11, R10, R6, RZ, 0x9 ;  /* 0x000000060a0b7211 */ /* 0x000fe400078f48ff */
[----:B------:R-:W-:-:S02]  /*0a10*/  IADD3 R4, R5, 0x800, RZ ;  /* 0x0000080005047810 */ /* 0x000fc40007ffe0ff */
[C---:B------:R-:W-:Y:S02]  /*0a20*/  IADD3 R12, R5.reuse, 0x1000, RZ ;  /* 0x00001000050c7810 */ /* 0x040fe40007ffe0ff */
[----:B------:R-:W-:Y:S02]  /*0a30*/  IADD3 R20, R5, 0x1800, RZ ;  /* 0x0000180005147810 */ /* 0x000fe40007ffe0ff */
[----:B------:R-:W-:Y:S02]  /*0a40*/  LOP3.LUT R7, R3, 0x20, R8, 0xfe, !PT ;  /* 0x0000002003077812 */ /* 0x000fe400078efe08 */
[----:B------:R-:W-:Y:S02]  /*0a50*/  LEA.HI R14, R14, R15, RZ, 0x14 ;  /* 0x0000000f0e0e7211 */ /* 0x000fe400078fa0ff */
[----:B------:R-:W-:Y:S02]  /*0a60*/  LOP3.LUT R11, R11, 0xffe00, RZ, 0xc0, !PT ;  /* 0x000ffe000b0b7812 */ /* 0x000fe400078ec0ff */
[-C--:B------:R-:W-:Y:S01]  /*0a70*/  LOP3.LUT R31, R4, R13.reuse, RZ, 0xfc, !PT ;  /* 0x0000000d041f7212 */ /* 0x080fe200078efcff */
[----:B------:R-:W-:Y:S01]  /*0a80*/  IMAD R14, R14, -0x2800, R9 ;  /* 0xffffd8000e0e7824 */ /* 0x000fe200078e0209 */
[----:B------:R-:W-:-:S02]  /*0a90*/  LOP3.LUT R27, R12, R13, RZ, 0xfc, !PT ;  /* 0x0000000d0c1b7212 */ /* 0x000fc400078efcff */
[----:B------:R-:W-:Y:S01]  /*0aa0*/  LOP3.LUT R5, R20, R13, RZ, 0xfc, !PT ;  /* 0x0000000d14057212 */ /* 0x000fe200078efcff */
[----:B------:R-:W-:Y:S01]  /*0ab0*/  IMAD.SHL.U32 R30, R14, 0x1000, RZ ;  /* 0x000010000e1e7824 */ /* 0x000fe200078e00ff */
[----:B------:R-:W-:Y:S02]  /*0ac0*/  LOP3.LUT R15, R13, 0x20, R0, 0x78, !PT ;  /* 0x000000200d0f7812 */ /* 0x000fe400078e7800 */
[----:B------:R-:W-:Y:S02]  /*0ad0*/  LEA.HI R13, R10, R7, RZ, 0x9 ;  /* 0x000000070a0d7211 */ /* 0x000fe400078f48ff */
[----:B------:R-:W-:Y:S01]  /*0ae0*/  LOP3.LUT R25, R19, R12, RZ, 0xfc, !PT ;  /* 0x0000000c13197212 */ /* 0x000fe200078efcff */
[----:B------:R-:W-:Y:S01]  /*0af0*/  IMAD.IADD R12, R6, 0x1, -R11 ;  /* 0x00000001060c7824 */ /* 0x000fe200078e0a0b */
[----:B------:R-:W-:Y:S01]  /*0b00*/  LOP3.LUT R6, R13, 0xffe00, RZ, 0xc0, !PT ;  /* 0x000ffe000d067812 */ /* 0x000fe200078ec0ff */
[----:B------:R-:W-:Y:S01]  /*0b10*/  IMAD R164, R8, 0x40, R15 ;  /* 0x0000004008a47824 */ /* 0x000fe200078e020f */
[----:B------:R-:W-:-:S02]  /*0b20*/  LOP3.LUT R9, R3, 0x40, R8, 0xfe, !PT ;  /* 0x0000004003097812 */ /* 0x000fc400078efe08 */
[----:B------:R-:W-:Y:S01]  /*0b30*/  LOP3.LUT R8, R3, 0x60, R8, 0xfe, !PT ;  /* 0x0000006003087812 */ /* 0x000fe200078efe08 */
[----:B------:R-:W-:Y:S01]  /*0b40*/  IMAD.IADD R13, R7, 0x1, -R6 ;  /* 0x00000001070d7824 */ /* 0x000fe200078e0a06 */
[----:B------:R-:W-:Y:S01]  /*0b50*/  LOP3.LUT R11, R0, 0x7, RZ, 0xc0, !PT ;  /* 0x00000007000b7812 */ /* 0x000fe200078ec0ff */
[----:B------:R-:W-:Y:S01]  /*0b60*/  IMAD.SHL.U32 R164, R164, 0x2, RZ ;  /* 0x00000002a4a47824 */ /* 0x000fe200078e00ff */
[C---:B------:R-:W-:Y:S01]  /*0b70*/  LEA.HI R6, R10.reuse, R9, RZ, 0x9 ;  /* 0x000000090a067211 */ /* 0x040fe200078f48ff */
[----:B------:R-:W-:Y:S01]  /*0b80*/  IMAD.SHL.U32 R18, R13, 0x1000, RZ ;  /* 0x000010000d127824 */ /* 0x000fe200078e00ff */
[----:B------:R-:W-:Y:S01]  /*0b90*/  LEA.HI R7, R10, R8, RZ, 0x9 ;  /* 0x000000080a077211 */ /* 0x000fe200078f48ff */
[----:B------:R-:W-:Y:S01]  /*0ba0*/  IMAD.WIDE.U32 R10, R11, 0x10, RZ ;  /* 0x000000100b0a7825 */ /* 0x000fe200078e00ff */
[----:B------:R-:W-:Y:S02]  /*0bb0*/  LOP3.LUT R14, R6, 0xffe00, RZ, 0xc0, !PT ;  /* 0x000ffe00060e7812 */ /* 0x000fe400078ec0ff */
[----:B------:R-:W-:Y:S01]  /*0bc0*/  LOP3.LUT R15, R7, 0xffe00, RZ, 0xc0, !PT ;  /* 0x000ffe00070f7812 */ /* 0x000fe200078ec0ff */
[----:B------:R-:W-:Y:S01]  /*0bd0*/  IMAD.WIDE R6, R30, 0x2, RZ ;  /* 0x000000021e067825 */ /* 0x000fe200078e02ff */
[----:B------:R-:W-:-:S02]  /*0be0*/  LOP3.LUT R29, R19, R4, RZ, 0xfc, !PT ;  /* 0x00000004131d7212 */ /* 0x000fc400078efcff */
[----:B------:R-:W-:Y:S01]  /*0bf0*/  LOP3.LUT R4, R19, R20, RZ, 0xfc, !PT ;  /* 0x0000001413047212 */ /* 0x000fe200078efcff */
[----:B------:R-:W-:Y:S01]  /*0c00*/  IMAD.IADD R14, R9, 0x1, -R14 ;  /* 0x00000001090e7824 */ /* 0x000fe200078e0a0e */
[----:B------:R-:W-:Y:S01]  /*0c10*/  LOP3.LUT R59, R10, R6, RZ, 0xfc, !PT ;  /* 0x000000060a3b7212 */ /* 0x000fe200078efcff */
[----:B------:R-:W-:Y:S01]  /*0c20*/  IMAD.IADD R15, R8, 0x1, -R15 ;  /* 0x00000001080f7824 */ /* 0x000fe200078e0a0f */
[----:B------:R-:W-:Y:S01]  /*0c30*/  LOP3.LUT R64, R11, R7, RZ, 0xfc, !PT ;  /* 0x000000070b407212 */ /* 0x000fe200078efcff */
[C---:B------:R-:W-:Y:S01]  /*0c40*/  IMAD.WIDE R8, R28.reuse, 0x2, RZ ;  /* 0x000000021c087825 */ /* 0x040fe200078e02ff */
[--C-:B------:R-:W-:Y:S02]  /*0c50*/  LOP3.LUT R39, R28, 0x38, R165.reuse, 0xf8, !PT ;  /* 0x000000381c277812 */ /* 0x100fe400078ef8a5 */
[----:B------:R-:W-:Y:S01]  /*0c60*/  LOP3.LUT R41, R30, 0x38, R165, 0xf8, !PT ;  /* 0x000000381e297812 */ /* 0x000fe200078ef8a5 */
[----:B------:R-:W-:Y:S01]  /*0c70*/  IMAD.WIDE R6, R26, 0x2, RZ ;  /* 0x000000021a067825 */ /* 0x000fe200078e02ff */
[----:B------:R-:W-:-:S02]  /*0c80*/  LOP3.LUT R57, R10, R8, RZ, 0xfc, !PT ;  /* 0x000000080a397212 */ /* 0x000fc400078efcff */
[----:B------:R-:W-:Y:S01]  /*0c90*/  LOP3.LUT R58, R11, R9, RZ, 0xfc, !PT ;  /* 0x000000090b3a7212 */ /* 0x000fe200078efcff */
[----:B------:R-:W-:Y:S01]  /*0ca0*/  IMAD.SHL.U32 R22, R15, 0x1000, RZ ;  /* 0x000010000f167824 */ /* 0x000fe200078e00ff */
[----:B------:R-:W-:Y:S01]  /*0cb0*/  LOP3.LUT R55, R10, R6, RZ, 0xfc, !PT ;  /* 0x000000060a377212 */ /* 0x000fe200078efcff */
[----:B------:R-:W-:Y:S01]  /*0cc0*/  IMAD.SHL.U32 R20, R14, 0x1000, RZ ;  /* 0x000010000e147824 */ /* 0x000fe200078e00ff */
[----:B------:R-:W-:Y:S01]  /*0cd0*/  LOP3.LUT R56, R11, R7, RZ, 0xfc, !PT ;  /* 0x000000070b387212 */ /* 0x000fe200078efcff */
[----:B------:R-:W-:Y:S01]  /*0ce0*/  IMAD.SHL.U32 R14, R12, 0x1000, RZ ;  /* 0x000010000c0e7824 */ /* 0x000fe200078e00ff */
[----:B------:R-:W-:Y:S01]  /*0cf0*/  LOP3.LUT R15, R22, 0x38, R165, 0xf8, !PT ;  /* 0x00000038160f7812 */ /* 0x000fe200078ef8a5 */
[----:B------:R-:W-:Y:S01]  /*0d00*/  IMAD.WIDE R8, R24, 0x2, RZ ;  /* 0x0000000218087825 */ /* 0x000fe200078e02ff */
[----:B------:R-:W-:Y:S02]  /*0d10*/  SHF.R.S32.HI R32, RZ, 0x1f, R22 ;  /* 0x0000001fff207819 */ /* 0x000fe40000011416 */
[----:B------:R-:W-:Y:S01]  /*0d20*/  SHF.R.S32.HI R28, RZ, 0x1f, R28 ;  /* 0x0000001fff1c7819 */ /* 0x000fe2000001141c */
[----:B------:R-:W-:Y:S01]  /*0d30*/  IMAD.WIDE R12, R18, 0x2, RZ ;  /* 0x00000002120c7825 */ /* 0x000fe200078e02ff */
[----:B------:R-:W-:-:S02]  /*0d40*/  LOP3.LUT R53, R10, R8, RZ, 0xfc, !PT ;  /* 0x000000080a357212 */ /* 0x000fc400078efcff */
[C---:B------:R-:W-:Y:S01]  /*0d50*/  LOP3.LUT R54, R11.reuse, R9, RZ, 0xfc, !PT ;  /* 0x000000090b367212 */ /* 0x040fe200078efcff */
[----:B------:R-:W-:Y:S01]  /*0d60*/  IMAD.WIDE R6, R22, 0x2, RZ ;  /* 0x0000000216067825 */ /* 0x000fe200078e02ff */
[----:B------:R-:W-:Y:S02]  /*0d70*/  LOP3.LUT R43, R10, R12, RZ, 0xfc, !PT ;  /* 0x0000000c0a2b7212 */ /* 0x000fe400078efcff */
[C---:B------:R-:W-:Y:S01]  /*0d80*/  LOP3.LUT R48, R11.reuse, R13, RZ, 0xfc, !PT ;  /* 0x0000000d0b307212 */ /* 0x040fe200078efcff */
[----:B------:R-:W-:Y:S01]  /*0d90*/  IMAD.WIDE R8, R20, 0x2, RZ ;  /* 0x0000000214087825 */ /* 0x000fe200078e02ff */
[----:B------:R-:W-:Y:S02]  /*0da0*/  LOP3.LUT R52, R11, R7, RZ, 0xfc, !PT ;  /* 0x000000070b347212 */ /* 0x000fe400078efcff */
[C---:B------:R-:W-:Y:S01]  /*0db0*/  LOP3.LUT R7, R14.reuse, 0x38, R165, 0xf8, !PT ;  /* 0x000000380e077812 */ /* 0x040fe200078ef8a5 */
[----:B------:R-:W-:Y:S01]  /*0dc0*/  IMAD.WIDE R12, R14, 0x2, RZ ;  /* 0x000000020e0c7825 */ /* 0x000fe200078e02ff */
[----:B------:R-:W-:-:S02]  /*0dd0*/  LOP3.LUT R51, R10, R6, RZ, 0xfc, !PT ;  /* 0x000000060a337212 */ /* 0x000fc400078efcff */
[----:B------:R-:W-:Y:S01]  /*0de0*/  LOP3.LUT R50, R11, R9, RZ, 0xfc, !PT ;  /* 0x000000090b327212 */ /* 0x000fe200078efcff */
[----:B------:R-:W-:Y:S01]  /*0df0*/  IMAD.MOV.U32 R6, RZ, RZ, 0x2 ;  /* 0x00000002ff067424 */ /* 0x000fe200078e00ff */
[----:B------:R-:W-:Y:S02]  /*0e00*/  SHF.R.S32.HI R14, RZ, 0x1f, R14 ;  /* 0x0000001fff0e7819 */ /* 0x000fe4000001140e */
[----:B------:R-:W-:Y:S02]  /*0e10*/  LEA R16, P0, R7, c[0x0][0x160], 0x1 ;  /* 0x0000580007107a11 */ /* 0x000fe400078008ff */
[----:B------:R-:W-:Y:S02]  /*0e20*/  LOP3.LUT R42, R11, R13, RZ, 0xfc, !PT ;  /* 0x0000000d0b2a7212 */ /* 0x000fe400078efcff */
[----:B------:R-:W-:Y:S02]  /*0e30*/  LOP3.LUT R11, R18, 0x38, R165, 0xf8, !PT ;  /* 0x00000038120b7812 */ /* 0x000fe400078ef8a5 */
[C---:B------:R-:W-:Y:S01]  /*0e40*/  LOP3.LUT R49, R10.reuse, R8, RZ, 0xfc, !PT ;  /* 0x000000080a317212 */ /* 0x040fe200078efcff */
[----:B------:R-:W-:Y:S01]  /*0e50*/  IMAD.WIDE R8, R7, R6, c[0x0][0x160] ;  /* 0x0000580007087625 */ /* 0x000fe200078e0206 */
[----:B------:R-:W-:-:S02]  /*0e60*/  LOP3.LUT R40, R10, R12, RZ, 0xfc, !PT ;  /* 0x0000000c0a287212 */ /* 0x000fc400078efcff */
[----:B------:R-:W-:Y:S01]  /*0e70*/  LEA.HI.X R17, R7, c[0x0][0x164], R14, 0x1, P0 ;  /* 0x0000590007117a11 */ /* 0x000fe200000f0c0e */
[-C--:B------:R-:W-:Y:S01]  /*0e80*/  IMAD.WIDE R12, R15, R6.reuse, c[0x0][0x160] ;  /* 0x000058000f0c7625 */ /* 0x080fe200078e0206 */
[----:B------:R-:W-:Y:S01]  /*0e90*/  SHF.R.S32.HI R10, RZ, 0x1f, R18 ;  /* 0x0000001fff0a7819 */ /* 0x000fe20000011412 */
[----:B------:R1:W-:Y:S01]  /*0ea0*/  LDGSTS.E.BYPASS.128 [R164], [R8.64] ;  /* 0x0000000008a47fae */ /* 0x0003e2000b901c46 */
[C---:B------:R-:W-:Y:S02]  /*0eb0*/  LEA R18, P0, R11.reuse, c[0x0][0x160], 0x1 ;  /* 0x000058000b127a11 */ /* 0x040fe400078008ff */
[----:B------:R-:W-:Y:S02]  /*0ec0*/  LOP3.LUT R7, R20, 0x38, R165, 0xf8, !PT ;  /* 0x0000003814077812 */ /* 0x000fe400078ef8a5 */
[----:B------:R-:W-:Y:S02]  /*0ed0*/  SHF.R.S32.HI R14, RZ, 0x1f, R20 ;  /* 0x0000001fff0e7819 */ /* 0x000fe40000011414 */
[C---:B------:R-:W-:Y:S01]  /*0ee0*/  LEA.HI.X R19, R11.reuse, c[0x0][0x164], R10, 0x1, P0 ;  /* 0x000059000b137a11 */ /* 0x040fe200000f0c0a */
[----:B------:R-:W-:Y:S01]  /*0ef0*/  IMAD.WIDE R10, R11, R6, c[0x0][0x160] ;  /* 0x000058000b0a7625 */ /* 0x000fe200078e0206 */
[----:B------:R-:W-:-:S02]  /*0f00*/  LEA R22, P1, R15, c[0x0][0x160], 0x1 ;  /* 0x000058000f167a11 */ /* 0x000fc400078208ff */
[C---:B------:R-:W-:Y:S01]  /*0f10*/  LEA R20, P0, R7.reuse, c[0x0][0x160], 0x1 ;  /* 0x0000580007147a11 */ /* 0x040fe200078008ff */
[----:B-1----:R-:W-:Y:S01]  /*0f20*/  IMAD.WIDE R8, R7, R6, c[0x0][0x160] ;  /* 0x0000580007087625 */ /* 0x002fe200078e0206 */
[----:B------:R-:W-:Y:S01]  /*0f30*/  LEA.HI.X R23, R15, c[0x0][0x164], R32, 0x1, P1 ;  /* 0x000059000f177a11 */ /* 0x000fe200008f0c20 */
[----:B------:R1:W-:Y:S01]  /*0f40*/  LDGSTS.E.BYPASS.128 [R164+0x1000], [R10.64] ;  /* 0x010000000aa47fae */ /* 0x0003e2000b901c46 */
[----:B------:R-:W-:Y:S02]  /*0f50*/  LEA.HI.X R21, R7, c[0x0][0x164], R14, 0x1, P0 ;  /* 0x0000590007157a11 */ /* 0x000fe400000f0c0e */
[--C-:B------:R-:W-:Y:S01]  /*0f60*/  LOP3.LUT R15, R26, 0x38, R165.reuse, 0xf8, !PT ;  /* 0x000000381a0f7812 */ /* 0x100fe200078ef8a5 */
[----:B------:R2:W-:Y:S01]  /*0f70*/  LDGSTS.E.BYPASS.128 [R164+0x2000], [R8.64] ;  /* 0x0200000008a47fae */ /* 0x0005e2000b901c46 */
[----:B------:R-:W-:Y:S02]  /*0f80*/  LOP3.LUT R7, R24, 0x38, R165, 0xf8, !PT ;  /* 0x0000003818077812 */ /* 0x000fe400078ef8a5 */
[----:B------:R-:W-:Y:S01]  /*0f90*/  SHF.R.S32.HI R26, RZ, 0x1f, R26 ;  /* 0x0000001fff1a7819 */ /* 0x000fe2000001141a */
[----:B------:R3:W-:Y:S01]  /*0fa0*/  LDGSTS.E.BYPASS.128 [R164+0x3000], [R12.64] ;  /* 0x030000000ca47fae */ /* 0x0007e2000b901c46 */
[----:B------:R-:W-:-:S02]  /*0fb0*/  LEA R34, P1, R15, c[0x0][0x168], 0x1 ;  /* 0x00005a000f227a11 */ /* 0x000fc400078208ff */
[----:B------:R-:W-:Y:S01]  /*0fc0*/  SHF.R.S32.HI R24, RZ, 0x1f, R24 ;  /* 0x0000001fff187819 */ /* 0x000fe20000011418 */
[CC--:B-1----:R-:W-:Y:S01]  /*0fd0*/  IMAD.WIDE R10, R15.reuse, R6.reuse, c[0x0][0x168] ;  /* 0x00005a000f0a7625 */ /* 0x0c2fe200078e0206 */
[----:B------:R-:W-:Y:S01]  /*0fe0*/  LEA.HI.X R35, R15, c[0x0][0x16c], R26, 0x1, P1 ;  /* 0x00005b000f237a11 */ /* 0x000fe200008f0c1a */
[----:B------:R-:W0:Y:S01]  /*0ff0*/  LDGDEPBAR ;  /* 0x00000000000079af */ /* 0x000e220000000000 */
[C---:B------:R-:W-:Y:S01]  /*1000*/  LEA R32, P0, R7.reuse, c[0x0][0x168], 0x1 ;  /* 0x00005a0007207a11 */ /* 0x040fe200078008ff */
[CC--:B--2---:R-:W-:Y:S01]  /*1010*/  IMAD.WIDE R8, R7.reuse, R6.reuse, c[0x0][0x168] ;  /* 0x00005a0007087625 */ /* 0x0c4fe200078e0206 */
[----:B------:R-:W-:Y:S02]  /*1020*/  SHF.R.S32.HI R30, RZ, 0x1f, R30 ;  /* 0x0000001fff1e7819 */ /* 0x000fe4000001141e */
[----:B------:R-:W-:Y:S01]  /*1030*/  LEA.HI.X R33, R7, c[0x0][0x16c], R24, 0x1, P0 ;  /* 0x00005b0007217a11 */ /* 0x000fe200000f0c18 */
[C---:B---3--:R-:W-:Y:S01]  /*1040*/  IMAD.WIDE R12, R39.reuse, R6, c[0x0][0x168] ;  /* 0x00005a00270c7625 */ /* 0x048fe200078e0206 */
[----:B------:R1:W-:Y:S01]  /*1050*/  LDGSTS.E.BYPASS.128 [R164+0x10000], [R8.64] ;  /* 0x1000000008a47fae */ /* 0x0003e2000b901c46 */
[----:B------:R-:W-:-:S02]  /*1060*/  LEA R36, P0, R39, c[0x0][0x168], 0x1 ;  /* 0x00005a0027247a11 */ /* 0x000fc400078008ff */
[C---:B------:R-:W-:Y:S01]  /*1070*/  IMAD.WIDE R14, R41.reuse, R6, c[0x0][0x168] ;  /* 0x00005a00290e7625 */ /* 0x040fe200078e0206 */
[----:B------:R2:W-:Y:S01]  /*1080*/  LDGSTS.E.BYPASS.128 [R164+0x11000], [R10.64] ;  /* 0x110000000aa47fae */ /* 0x0005e2000b901c46 */
[----:B------:R-:W-:Y:S02]  /*1090*/  LEA R38, P2, R41, c[0x0][0x168], 0x1 ;  /* 0x00005a0029267a11 */ /* 0x000fe400078408ff */
[----:B------:R-:W-:Y:S01]  /*10a0*/  LEA.HI.X R37, R39, c[0x0][0x16c], R28, 0x1, P0 ;  /* 0x00005b0027257a11 */ /* 0x000fe200000f0c1c */
[----:B------:R3:W-:Y:S01]  /*10b0*/  LDGSTS.E.BYPASS.128 [R164+0x12000], [R12.64] ;  /* 0x120000000ca47fae */ /* 0x0007e2000b901c46 */
[----:B------:R-:W-:Y:S01]  /*10c0*/  LEA.HI.X R39, R41, c[0x0][0x16c], R30, 0x1, P2 ;  /* 0x00005b0029277a11 */ /* 0x000fe200010f0c1e */
[----:B------:R-:W-:Y:S01]  /*10d0*/  IMAD.MOV.U32 R26, RZ, RZ, RZ ;  /* 0x000000ffff1a7224 */ /* 0x000fe200078e00ff */
[----:B------:R-:W-:Y:S01]  /*10e0*/  LOP3.LUT R168, R0, 0x8, RZ, 0xc0, !PT ;  /* 0x0000000800a87812 */ /* 0x000fe200078ec0ff */
[----:B------:R4:W-:Y:S01]  /*10f0*/  LDGSTS.E.BYPASS.128 [R164+0x13000], [R14.64] ;  /* 0x130000000ea47fae */ /* 0x0009e2000b901c46 */
[----:B------:R-:W-:Y:S01]  /*1100*/  IMAD.MOV.U32 R7, RZ, RZ, RZ ;  /* 0x000000ffff077224 */ /* 0x000fe200078e00ff */
[----:B-1----:R-:W-:-:S02]  /*1110*/  CS2R R8, SRZ ;  /* 0x0000000000087805 */ /* 0x002fc4000001ff00 */
[----:B------:R-:W0:Y:S01]  /*1120*/  LDGDEPBAR ;  /* 0x00000000000079af */ /* 0x000e220000000000 */
[----:B--2---:R-:W-:-:S03]  /*1130*/  IMAD.MOV.U32 R11, RZ, RZ, 0x3 ;  /* 0x00000003ff0b7424 */ /* 0x004fc600078e00ff */
[----:B------:R-:W-:Y:S01]  /*1140*/  BAR.SYNC.DEFER_BLOCKING 0x0 ;  /* 0x0000000000007b1d */ /* 0x000fe20000010000 */
[----:B---3--:R-:W-:Y:S02]  /*1150*/  IADD3 R12, P0, R59, c[0x0][0x168], RZ ;  /* 0x00005a003b0c7a10 */ /* 0x008fe40007f1e0ff */
[----:B------:R-:W-:Y:S02]  /*1160*/  IADD3 R13, P2, R57, c[0x0][0x168], RZ ;  /* 0x00005a00390d7a10 */ /* 0x000fe40007f5e0ff */
[----:B------:R-:W-:Y:S02]  /*1170*/  IADD3 R12, P6, R12, 0x200, RZ ;  /* 0x000002000c0c7810 */ /* 0x000fe40007fde0ff */
[----:B----4-:R-:W-:Y:S02]  /*1180*/  IADD3 R15, P5, R55, c[0x0][0x168], RZ ;  /* 0x00005a00370f7a10 */ /* 0x010fe40007fbe0ff */
[----:B------:R-:W-:Y:S02]  /*1190*/  IADD3.X R14, RZ, c[0x0][0x16c], R64, P6, P0 ;  /* 0x00005b00ff0e7a10 */ /* 0x000fe400037e0440 */
[----:B------:R-:W-:-:S02]  /*11a0*/  IADD3 R13, P4, R13, 0x200, RZ ;  /* 0x000002000d0d7810 */ /* 0x000fc40007f9e0ff */
[----:B------:R-:W-:Y:S01]  /*11b0*/  IADD3 R15, P6, R15, 0x200, RZ ;  /* 0x000002000f0f7810 */ /* 0x000fe20007fde0ff */
[----:B------:R-:W-:Y:S01]  /*11c0*/  @!PT LDS RZ, [RZ] ;  /* 0x00000000fffff984 */ /* 0x000fe20000000800 */
[----:B------:R-:W-:Y:S01]  /*11d0*/  @!PT LDS RZ, [RZ] ;  /* 0x00000000fffff984 */ /* 0x000fe20000000800 */
[----:B------:R-:W-:Y:S01]  /*11e0*/  @!PT LDS RZ, [RZ] ;  /* 0x00000000fffff984 */ /* 0x000fe20000000800 */
[----:B------:R1:W-:Y:S04]  /*11f0*/  LDGSTS.E.BYPASS.128 [R164+0x4000], [R16.64+0x80] ;  /* 0x0400008010a47fae */ /* 0x0003e8000b901c46 */
[----:B------:R2:W-:Y:S04]  /*1200*/  LDGSTS.E.BYPASS.128 [R164+0x5000], [R18.64+0x80] ;  /* 0x0500008012a47fae */ /* 0x0005e8000b901c46 */
[----:B------:R3:W-:Y:S04]  /*1210*/  LDGSTS.E.BYPASS.128 [R164+0x6000], [R20.64+0x80] ;  /* 0x0600008014a47fae */ /* 0x0007e8000b901c46 */
[----:B------:R4:W-:Y:S04]  /*1220*/  LDGSTS.E.BYPASS.128 [R164+0x7000], [R22.64+0x80] ;  /* 0x0700008016a47fae */ /* 0x0009e8000b901c46 */
[----:B------:R-:W0:Y:S04]  /*1230*/  LDGDEPBAR ;  /* 0x00000000000079af */ /* 0x000e280000000000 */
[----:B------:R1:W-:Y:S04]  /*1240*/  LDGSTS.E.BYPASS.128 [R164+0x14000], [R32.64+0x80] ;  /* 0x1400008020a47fae */ /* 0x0003e8000b901c46 */
[----:B------:R1:W-:Y:S04]  /*1250*/  LDGSTS.E.BYPASS.128 [R164+0x15000], [R34.64+0x80] ;  /* 0x1500008022a47fae */ /* 0x0003e8000b901c46 */
[----:B------:R1:W-:Y:S04]  /*1260*/  LDGSTS.E.BYPASS.128 [R164+0x16000], [R36.64+0x80] ;  /* 0x1600008024a47fae */ /* 0x0003e8000b901c46 */
[----:B------:R1:W-:Y:S04]  /*1270*/  LDGSTS.E.BYPASS.128 [R164+0x17000], [R38.64+0x80] ;  /* 0x1700008026a47fae */ /* 0x0003e8000b901c46 */
[----:B------:R-:W0:Y:S04]  /*1280*/  LDGDEPBAR ;  /* 0x00000000000079af */ /* 0x000e280000000000 */
[----:B------:R-:W-:Y:S06]  /*1290*/  BAR.SYNC.DEFER_BLOCKING 0x0 ;  /* 0x0000000000007b1d */ /* 0x000fec0000010000 */
        /* <DEDUP_REMOVED lines=20> */
[----:B------:R4:W-:Y:S01]  /*13e0*/  LDGSTS.E.BYPASS.128 [R164+0xf000], [R22.64+0x180] ;  /* 0x0f00018016a47fae */ /* 0x0009e2000b901c46 */
[----:B-1----:R-:W-:-:S02]  /*13f0*/  IADD3 R17, P3, R53, c[0x0][0x168], RZ ;  /* 0x00005a0035117a10 */ /* 0x002fc40007f7e0ff */
[----:B------:R-:W-:Y:S01]  /*1400*/  IADD3.X R16, RZ, c[0x0][0x16c], R58, P4, P2 ;  /* 0x00005b00ff107a10 */ /* 0x000fe200027e443a */
[----:B------:R-:W0:Y:S01]  /*1410*/  LDGDEPBAR ;  /* 0x00000000000079af */ /* 0x000e220000000000 */
[----:B--2---:R-:W-:Y:S02]  /*1420*/  IADD3 R19, P1, R51, c[0x0][0x160], RZ ;  /* 0x0000580033137a10 */ /* 0x004fe40007f3e0ff */
[----:B------:R-:W-:Y:S01]  /*1430*/  IADD3.X R18, RZ, c[0x0][0x16c], R56, P6, P5 ;  /* 0x00005b00ff127a10 */ /* 0x000fe200037ea438 */
[----:B------:R1:W-:Y:S01]  /*1440*/  LDGSTS.E.BYPASS.128 [R164+0x1c000], [R32.64+0x180] ;  /* 0x1c00018020a47fae */ /* 0x0003e2000b901c46 */
[----:B------:R-:W-:Y:S02]  /*1450*/  IADD3 R17, P4, R17, 0x200, RZ ;  /* 0x0000020011117810 */ /* 0x000fe40007f9e0ff */
[----:B------:R-:W-:Y:S01]  /*1460*/  IADD3 R19, P6, R19, 0x200, RZ ;  /* 0x0000020013137810 */ /* 0x000fe20007fde0ff */
[----:B------:R2:W-:Y:S01]  /*1470*/  LDGSTS.E.BYPASS.128 [R164+0x1d000], [R34.64+0x180] ;  /* 0x1d00018022a47fae */ /* 0x0005e2000b901c46 */
[----:B---3--:R-:W-:-:S02]  /*1480*/  IADD3 R21, P0, R49, c[0x0][0x160], RZ ;  /* 0x0000580031157a10 */ /* 0x008fc40007f1e0ff */
[----:B----4-:R-:W-:Y:S01]  /*1490*/  IADD3 R22, P2, R43, c[0x0][0x160], RZ ;  /* 0x000058002b167a10 */ /* 0x010fe20007f5e0ff */
[----:B------:R3:W-:Y:S01]  /*14a0*/  LDGSTS.E.BYPASS.128 [R164+0x1e000], [R36.64+0x180] ;  /* 0x1e00018024a47fae */ /* 0x0007e2000b901c46 */
[----:B------:R-:W-:Y:S02]  /*14b0*/  IADD3 R23, P5, R40, c[0x0][0x160], RZ ;  /* 0x0000580028177a10 */ /* 0x000fe40007fbe0ff */
[----:B------:R-:W-:Y:S01]  /*14c0*/  IADD3.X R20, RZ, c[0x0][0x16c], R54, P4, P3 ;  /* 0x00005b00ff147a10 */ /* 0x000fe200027e6436 */
[----:B------:R3:W-:Y:S01]  /*14d0*/  LDGSTS.E.BYPASS.128 [R164+0x1f000], [R38.64+0x180] ;  /* 0x1f00018026a47fae */ /* 0x0007e2000b901c46 */
[----:B------:R-:W-:Y:S01]  /*14e0*/  IADD3.X R24, RZ, c[0x0][0x164], R52, P6, P1 ;  /* 0x00005900ff187a10 */ /* 0x000fe200037e2434 */
[----:B-1----:R-:W-:Y:S01]  /*14f0*/  CS2R R32, SRZ ;  /* 0x0000000000207805 */ /* 0x002fe2000001ff00 */
[----:B------:R-:W-:Y:S01]  /*1500*/  IADD3 R21, P4, R21, 0x200, RZ ;  /* 0x0000020015157810 */ /* 0x000fe20007f9e0ff */
[----:B------:R-:W0:Y:S01]  /*1510*/  LDGDEPBAR ;  /* 0x00000000000079af */ /* 0x000e220000000000 */
[----:B------:R-:W-:Y:S01]  /*1520*/  IADD3 R22, P3, R22, 0x200, RZ ;  /* 0x0000020016167810 */ /* 0x000fe20007f7e0ff */
[----:B--2---:R-:W-:Y:S01]  /*1530*/  CS2R R34, SRZ ;  /* 0x0000000000227805 */ /* 0x004fe2000001ff00 */
[----:B------:R-:W-:-:S02]  /*1540*/  IADD3 R23, P1, R23, 0x200, RZ ;  /* 0x0000020017177810 */ /* 0x000fc40007f3e0ff */
[----:B------:R-:W-:Y:S02]  /*1550*/  IADD3.X R28, RZ, c[0x0][0x164], R50, P4, P0 ;  /* 0x00005900ff1c7a10 */ /* 0x000fe400027e0432 */
[----:B------:R-:W-:Y:S02]  /*1560*/  IADD3.X R30, RZ, c[0x0][0x164], R48, P3, P2 ;  /* 0x00005900ff1e7a10 */ /* 0x000fe40001fe4430 */
[----:B---3--:R-:W-:Y:S02]  /*1570*/  IADD3.X R10, RZ, c[0x0][0x164], R42, P1, P5 ;  /* 0x00005900ff0a7a10 */ /* 0x008fe40000fea42a */
.L_x_0:
[----:B------:R-:W-:-:S04]  /*1580*/  DEPBAR.LE SB0, 0x6 ;  /* 0x000081800000791a */ /* 0x000fc80000000000 */
[----:B------:R-:W-:Y:S01]  /*1590*/  UIADD3 UR4, UR4, 0x1, URZ ;  /* 0x0000000104047890 */ /* 0x000fe2000fffe03f */
[----:B------:R-:W-:Y:S01]  /*15a0*/  IADD3 R11, R11, 0x1, RZ ;  /* 0x000000010b0b7810 */ /* 0x000fe20007ffe0ff */
[----:B------:R-:W-:Y:S01]  /*15b0*/  BAR.SYNC.DEFER_BLOCKING 0x0 ;  /* 0x0000000000007b1d */ /* 0x000fe20000010000 */
[----:B------:R-:W-:Y:S01]  /*15c0*/  ISETP.GE.U32.AND P0, PT, R8, 0x3c, PT ;  /* 0x0000003c0800780c */ /* 0x000fe20003f06070 */
[----:B------:R-:W-:Y:S01]  /*15d0*/  UISETP.GE.AND UP0, UPT, UR4, 0x4, UPT ;  /* 0x000000040400788c */ /* 0x000fe2000bf06270 */
[----:B------:R-:W-:Y:S02]  /*15e0*/  ISETP.GE.AND P1, PT, R11, 0x4, PT ;  /* 0x000000040b00780c */ /* 0x000fe40003f26270 */
[----:B------:R-:W-:Y:S01]  /*15f0*/  ISETP.GE.U32.AND.EX P0, PT, R9, RZ, PT, P0 ;  /* 0x000000ff0900720c */ /* 0x000fe20003f06100 */
[----:B------:R-:W-:Y:S01]  /*1600*/  USEL UR4, UR4, URZ, !UP0 ;  /* 0x0000003f04047287 */ /* 0x000fe2000c000000 */
[----:B------:R-:W-:-:S03]  /*1610*/  SEL R11, R11, RZ, !P1 ;  /* 0x000000ff0b0b7207 */ /* 0x000fc60004800000 */
[----:B------:R-:W-:-:S06]  /*1620*/  USHF.L.U32 UR5, UR4, 0xe, URZ ;  /* 0x0000000e04057899 */ /* 0x000fcc000800063f */
[----:B------:R-:W-:Y:S02]  /*1630*/  LEA R40, R162, UR5, 0x1 ;  /* 0x00000005a2287c11 */ /* 0x000fe4000f8e08ff */
[----:B------:R-:W-:Y:S02]  /*1640*/  LEA R76, R145, UR5, 0x1 ;  /* 0x00000005914c7c11 */ /* 0x000fe4000f8e08ff */
[----:B------:R-:W-:Y:S02]  /*1650*/  LEA R120, R31, UR5, 0x1 ;  /* 0x000000051f787c11 */ /* 0x000fe4000f8e08ff */
[----:B------:R-:W-:Y:S02]  /*1660*/  LEA R96, R27, UR5, 0x1 ;  /* 0x000000051b607c11 */ /* 0x000fe4000f8e08ff */
[----:B------:R-:W-:Y:S01]  /*1670*/  LEA R64, R5, UR5, 0x1 ;  /* 0x0000000505407c11 */ /* 0x000fe2000f8e08ff */
[----:B------:R-:W-:Y:S01]  /*1680*/  LDSM.16.M88.4 R40, [R40] ;  /* 0x000000002828783b */ /* 0x000fe20000000200 */
[----:B------:R-:W-:-:S02]  /*1690*/  LEA R36, R158, UR5, 0x1 ;  /* 0x000000059e247c11 */ /* 0x000fc4000f8e08ff */
[----:B------:R-:W-:Y:S01]  /*16a0*/  LEA R52, R154, UR5, 0x1 ;  /* 0x000000059a347c11 */ /* 0x000fe2000f8e08ff */
[----:B------:R-:W1:Y:S01]  /*16b0*/  LDSM.16.M88.4 R76, [R76+0x10000] ;  /* 0x010000004c4c783b */ /* 0x000e620000000200 */
[----:B------:R-:W-:Y:S02]  /*16c0*/  LEA R48, R150, UR5, 0x1 ;  /* 0x0000000596307c11 */ /* 0x000fe4000f8e08ff */
[----:B------:R-:W-:Y:S01]  /*16d0*/  LEA R132, R153, UR5, 0x1 ;  /* 0x0000000599847c11 */ /* 0x000fe2000f8e08ff */
[----:B------:R-:W2:Y:S01]  /*16e0*/  LDSM.16.M88.4 R120, [R120+0x10000] ;  /* 0x010000007878783b */ /* 0x000ea20000000200 */
[----:B------:R-:W-:Y:S02]  /*16f0*/  LEA R124, R149, UR5, 0x1 ;  /* 0x00000005957c7c11 */ /* 0x000fe4000f8e08ff */
[----:B------:R-:W-:Y:S01]  /*1700*/  LEA R80, R144, UR5, 0x1 ;  /* 0x0000000590507c11 */ /* 0x000fe2000f8e08ff */
[----:B------:R-:W3:Y:S01]  /*1710*/  LDSM.16.M88.4 R96, [R96+0x10000] ;  /* 0x010000006060783b */ /* 0x000ee20000000200 */
[----:B------:R-:W-:-:S03]  /*1720*/  LEA R56, R29, UR5, 0x1 ;  /* 0x000000051d387c11 */ /* 0x000fc6000f8e08ff */
[----:B------:R-:W4:Y:S04]  /*1730*/  LDSM.16.M88.4 R64, [R64+0x10000] ;  /* 0x010000004040783b */ /* 0x000f280000000200 */
[----:B------:R-:W3:Y:S04]  /*1740*/  LDSM.16.M88.4 R36, [R36] ;  /* 0x000000002424783b */ /* 0x000ee80000000200 */
[----:B------:R-:W4:Y:S04]  /*1750*/  LDSM.16.M88.4 R52, [R52] ;  /* 0x000000003434783b */ /* 0x000f280000000200 */
[----:B------:R-:W4:Y:S04]  /*1760*/  LDSM.16.M88.4 R48, [R48] ;  /* 0x000000003030783b */ /* 0x000f280000000200 */
[----:B------:R-:W-:Y:S04]  /*1770*/  LDSM.16.M88.4 R132, [R132] ;  /* 0x000000008484783b */ /* 0x000fe80000000200 */
[----:B------:R-:W-:Y:S04]  /*1780*/  LDSM.16.M88.4 R124, [R124] ;  /* 0x000000007c7c783b */ /* 0x000fe80000000200 */
[----:B------:R-:W-:Y:S01]  /*1790*/  LDSM.16.M88.4 R80, [R80+0x10000] ;  /* 0x010000005050783b */ /* 0x000fe20000000200 */
[C---:B-1----:R-:W-:Y:S03]  /*17a0*/  HMMA.16816.F32.BF16 R100, R40.reuse, R76, R100 ;  /* 0x0000004c2864723c */ /* 0x042fe60000041864 */
[----:B------:R-:W-:Y:S05]  /*17b0*/  LDSM.16.M88.4 R56, [R56+0x10000] ;  /* 0x010000003838783b */ /* 0x000fea0000000200 */
[C---:B--2---:R-:W-:Y:S08]  /*17c0*/  HMMA.16816.F32.BF16 R68, R40.reuse, R120, R68 ;  /* 0x000000782844723c */ /* 0x044ff00000041844 */
[C---:B---3--:R-:W-:Y:S08]  /*17d0*/  HMMA.16816.F32.BF16 R112, R40.reuse, R96, R112 ;  /* 0x000000602870723c */ /* 0x048ff00000041870 */
[----:B----4-:R-:W-:Y:S07]  /*17e0*/  HMMA.16816.F32.BF16 R44, R40, R64, R44 ;  /* 0x00000040282c723c */ /* 0x010fee000004182c */
[----:B------:R-:W-:Y:S01]  /*17f0*/  LEA R40, R161, UR5, 0x1 ;  /* 0x00000005a1287c11 */ /* 0x000fe2000f8e08ff */
[C---:B------:R-:W-:Y:S05]  /*1800*/  HMMA.16816.F32.BF16 R92, R36.reuse, R76, R92 ;  /* 0x0000004c245c723c */ /* 0x040fea000004185c */
[----:B------:R-:W1:Y:S03]  /*1810*/  LDSM.16.M88.4 R40, [R40] ;  /* 0x000000002828783b */ /* 0x000e660000000200 */
[C---:B------:R-:W-:Y:S08]  /*1820*/  HMMA.16816.F32.BF16 R72, R36.reuse, R120, R72 ;  /* 0x000000782448723c */ /* 0x040ff00000041848 */
[C---:B------:R-:W-:Y:S08]  /*1830*/  HMMA.16816.F32.BF16 R108, R36.reuse, R96, R108 ;  /* 0x00000060246c723c */ /* 0x040ff0000004186c */
[----:B------:R-:W-:Y:S07]  /*1840*/  HMMA.16816.F32.BF16 R32, R36, R64, R32 ;  /* 0x000000402420723c */ /* 0x000fee0000041820 */
[----:B------:R-:W-:Y:S01]  /*1850*/  LEA R36, R157, UR5, 0x1 ;  /* 0x000000059d247c11 */ /* 0x000fe2000f8e08ff */
[-C--:B------:R-:W-:Y:S05]  /*1860*/  HMMA.16816.F32.BF16 R88, R52, R76.reuse, R88 ;  /* 0x0000004c3458723c */ /* 0x080fea0000041858 */
[----:B------:R-:W2:Y:S03]  /*1870*/  LDSM.16.M88.4 R36, [R36] ;  /* 0x000000002424783b */ /* 0x000ea60000000200 */
[----:B------:R-:W-:Y:S08]  /*1880*/  HMMA.16816.F32.BF16 R84, R48, R76, R84 ;  /* 0x0000004c3054723c */ /* 0x000ff00000041854 */
[C---:B------:R-:W-:Y:S08]  /*1890*/  HMMA.16816.F32.BF16 R136, R52.reuse, R120, R136 ;  /* 0x000000783488723c */ /* 0x040ff00000041888 */
[C---:B------:R-:W-:Y:S08]  /*18a0*/  HMMA.16816.F32.BF16 R104, R52.reuse, R96, R104 ;  /* 0x000000603468723c */ /* 0x040ff00000041868 */
[----:B------:R-:W-:Y:S07]  /*18b0*/  HMMA.16816.F32.BF16 R60, R52, R64, R60 ;  /* 0x00000040343c723c */ /* 0x000fee000004183c */
[----:B------:R-:W-:Y:S01]  /*18c0*/  LEA R52, R156, UR5, 0x1 ;  /* 0x000000059c347c11 */ /* 0x000fe2000f8e08ff */
[C---:B------:R-:W-:Y:S05]  /*18d0*/  HMMA.16816.F32.BF16 R140, R48.reuse, R120, R140 ;  /* 0x00000078308c723c */ /* 0x040fea000004188c */
[----:B------:R-:W-:Y:S03]  /*18e0*/  LDSM.16.M88.4 R52, [R52] ;  /* 0x000000003434783b */ /* 0x000fe60000000200 */
[C---:B------:R-:W-:Y:S08]  /*18f0*/  HMMA.16816.F32.BF16 R128, R48.reuse, R96, R128 ;  /* 0x000000603080723c */ /* 0x040ff00000041880 */
[----:B------:R-:W-:Y:S07]  /*1900*/  HMMA.16816.F32.BF16 R116, R48, R64, R116 ;  /* 0x000000403074723c */ /* 0x000fee0000041874 */
[----:B------:R-:W-:Y:S01]  /*1910*/  LEA R48, R152, UR5, 0x1 ;  /* 0x0000000598307c11 */ /* 0x000fe2000f8e08ff */
[C---:B-1----:R-:W-:Y:S05]  /*1920*/  HMMA.16816.F32.BF16 R100, R40.reuse, R78, R100 ;  /* 0x0000004e2864723c */ /* 0x042fea0000041864 */
[----:B------:R-:W-:Y:S03]  /*1930*/  LDSM.16.M88.4 R48, [R48] ;  /* 0x000000003030783b */ /* 0x000fe60000000200 */
[C---:B------:R-:W-:Y:S08]  /*1940*/  HMMA.16816.F32.BF16 R68, R40.reuse, R122, R68 ;  /* 0x0000007a2844723c */ /* 0x040ff00000041844 */
[C---:B------:R-:W-:Y:S08]  /*1950*/  HMMA.16816.F32.BF16 R112, R40.reuse, R98, R112 ;  /* 0x000000622870723c */ /* 0x040ff00000041870 */
[----:B------:R-:W-:Y:S07]  /*1960*/  HMMA.16816.F32.BF16 R44, R40, R66, R44 ;  /* 0x00000042282c723c */ /* 0x000fee000004182c */
[----:B------:R-:W-:Y:S01]  /*1970*/  LEA R40, R160, UR5, 0x1 ;  /* 0x00000005a0287c11 */ /* 0x000fe2000f8e08ff */
[C---:B--2---:R-:W-:Y:S05]  /*1980*/  HMMA.16816.F32.BF16 R92, R36.reuse, R78, R92 ;  /* 0x0000004e245c723c */ /* 0x044fea000004185c */
        /* <DEDUP_REMOVED lines=8> */
[C---:B------:R-:W-:Y:S07]  /*1a10*/  HMMA.16816.F32.BF16 R76, R132.reuse, R122, R136 ;  /* 0x0000007a844c723c */ /* 0x040fee0000041888 */
[----:B------:R-:W-:Y:S01]  /*1a20*/  LEA R136, R159, UR5, 0x1 ;  /* 0x000000059f887c11 */ /* 0x000fe2000f8e08ff */
[C---:B------:R-:W-:Y:S05]  /*1a30*/  HMMA.16816.F32.BF16 R104, R132.reuse, R98, R104 ;  /* 0x000000628468723c */ /* 0x040fea0000041868 */
[----:B------:R-:W3:Y:S03]  /*1a40*/  LDSM.16.M88.4 R136, [R136] ;  /* 0x000000008888783b */ /* 0x000ee60000000200 */
[----:B------:R-:W-:Y:S07]  /*1a50*/  HMMA.16816.F32.BF16 R60, R132, R66, R60 ;  /* 0x00000042843c723c */ /* 0x000fee000004183c */
[----:B------:R-:W-:Y:S01]  /*1a60*/  LEA R132, R155, UR5, 0x1 ;  /* 0x000000059b847c11 */ /* 0x000fe2000f8e08ff */
[C---:B------:R-:W-:Y:S05]  /*1a70*/  HMMA.16816.F32.BF16 R120, R124.reuse, R122, R140 ;  /* 0x0000007a7c78723c */ /* 0x040fea000004188c */
[----:B------:R-:W4:Y:S03]  /*1a80*/  LDSM.16.M88.4 R132, [R132] ;  /* 0x000000008484783b */ /* 0x000f260000000200 */
[C---:B------:R-:W-:Y:S07]  /*1a90*/  HMMA.16816.F32.BF16 R96, R124.reuse, R98, R128 ;  /* 0x000000627c60723c */ /* 0x040fee0000041880 */
[----:B------:R-:W-:Y:S01]  /*1aa0*/  LEA R128, R151, UR5, 0x1 ;  /* 0x0000000597807c11 */ /* 0x000fe2000f8e08ff */
[----:B------:R-:W-:Y:S05]  /*1ab0*/  HMMA.16816.F32.BF16 R64, R124, R66, R116 ;  /* 0x000000427c40723c */ /* 0x000fea0000041874 */
[----:B------:R-:W4:Y:S02]  /*1ac0*/  LDSM.16.M88.4 R128, [R128] ;  /* 0x000000008080783b */ /* 0x000f240000000200 */
[----:B------:R-:W-:Y:S01]  /*1ad0*/  LEA R124, R147, UR5, 0x1 ;  /* 0x00000005937c7c11 */ /* 0x000fe2000f8e08ff */
[----:B-1----:R-:W-:Y:S01]  /*1ae0*/  HMMA.16816.F32.BF16 R100, R40, R80, R100 ;  /* 0x000000502864723c */ /* 0x002fe20000041864 */
[----:B------:R-:W-:-:S04]  /*1af0*/  LEA R116, R25, UR5, 0x1 ;  /* 0x0000000519747c11 */ /* 0x000fc8000f8e08ff */
[----:B------:R-:W1:Y:S03]  /*1b00*/  LDSM.16.M88.4 R124, [R124] ;  /* 0x000000007c7c783b */ /* 0x000e660000000200 */
[-C--:B------:R-:W-:Y:S01]  /*1b10*/  HMMA.16816.F32.BF16 R92, R52, R80.reuse, R92 ;  /* 0x00000050345c723c */ /* 0x080fe2000004185c */
[----:B------:R-:W1:Y:S07]  /*1b20*/  LDSM.16.M88.4 R116, [R116+0x10000] ;  /* 0x010000007474783b */ /* 0x000e6e0000000200 */
[-C--:B------:R-:W-:Y:S08]  /*1b30*/  HMMA.16816.F32.BF16 R88, R48, R80.reuse, R88 ;  /* 0x000000503058723c */ /* 0x080ff00000041858 */
[----:B--2---:R-:W-:Y:S07]  /*1b40*/  HMMA.16816.F32.BF16 R84, R36, R80, R84 ;  /* 0x000000502454723c */ /* 0x004fee0000041854 */
[----:B------:R-:W-:Y:S01]  /*1b50*/  LEA R80, R4, UR5, 0x1 ;  /* 0x0000000504507c11 */ /* 0x000fe2000f8e08ff */
[-C--:B---3--:R-:W-:Y:S08]  /*1b60*/  HMMA.16816.F32.BF16 R100, R136, R82.reuse, R100 ;  /* 0x000000528864723c */ /* 0x088ff00000041864 */
[-C--:B----4-:R-:W-:Y:S08]  /*1b70*/  HMMA.16816.F32.BF16 R92, R132, R82.reuse, R92 ;  /* 0x00000052845c723c */ /* 0x090ff0000004185c */
[-C--:B------:R-:W-:Y:S08]  /*1b80*/  HMMA.16816.F32.BF16 R88, R128, R82.reuse, R88 ;  /* 0x000000528058723c */ /* 0x080ff00000041858 */
[----:B-1----:R-:W-:Y:S01]  /*1b90*/  HMMA.16816.F32.BF16 R84, R124, R82, R84 ;  /* 0x000000527c54723c */ /* 0x002fe20000041854 */
[----:B------:R-:W1:Y:S07]  /*1ba0*/  LDSM.16.M88.4 R80, [R80+0x10000] ;  /* 0x010000005050783b */ /* 0x000e6e0000000200 */
[C---:B------:R-:W-:Y:S08]  /*1bb0*/  HMMA.16816.F32.BF16 R120, R36.reuse, R56, R120 ;  /* 0x000000382478723c */ /* 0x040ff00000041878 */
[----:B------:R-:W-:Y:S08]  /*1bc0*/  HMMA.16816.F32.BF16 R96, R36, R116, R96 ;  /* 0x000000742460723c */ /* 0x000ff00000041860 */
[C---:B------:R-:W-:Y:S08]  /*1bd0*/  HMMA.16816.F32.BF16 R68, R40.reuse, R56, R68 ;  /* 0x000000382844723c */ /* 0x040ff00000041844 */
[----:B------:R-:W-:Y:S08]  /*1be0*/  HMMA.16816.F32.BF16 R112, R40, R116, R112 ;  /* 0x000000742870723c */ /* 0x000ff00000041870 */
[----:B------:R-:W-:Y:S08]  /*1bf0*/  HMMA.16816.F32.BF16 R72, R52, R56, R72 ;  /* 0x000000383448723c */ /* 0x000ff00000041848 */
[-C--:B-1----:R-:W-:Y:S07]  /*1c00*/  HMMA.16816.F32.BF16 R64, R36, R80.reuse, R64 ;  /* 0x000000502440723c */ /* 0x082fee0000041840 */
[C---:B------:R-:W-:Y:S01]  /*1c10*/  IADD3 R36, P2, R26.reuse, R23, RZ ;  /* 0x000000171a247210 */ /* 0x040fe20007f5e0ff */
[----:B------:R-:W-:Y:S01]  /*1c20*/  HMMA.16816.F32.BF16 R44, R40, R80, R44 ;  /* 0x00000050282c723c */ /* 0x000fe2000004182c */
[----:B------:R-:W-:-:S03]  /*1c30*/  IADD3 R38, P1, R26, R22, RZ ;  /* 0x000000161a267210 */ /* 0x000fc60007f3e0ff */
[C---:B------:R-:W-:Y:S02]  /*1c40*/  IMAD.X R37, R7.reuse, 0x1, R10, P2 ;  /* 0x0000000107257824 */ /* 0x040fe400010e060a */
[----:B------:R-:W-:Y:S01]  /*1c50*/  IMAD.X R39, R7, 0x1, R30, P1 ;  /* 0x0000000107277824 */ /* 0x000fe200008e061e */
[C---:B------:R-:W-:Y:S01]  /*1c60*/  IADD3 R40, P2, R26.reuse, R21, RZ ;  /* 0x000000151a287210 */ /* 0x040fe20007f5e0ff */
[----:B------:R-:W-:Y:S01]  /*1c70*/  HMMA.16816.F32.BF16 R76, R48, R56, R76 ;  /* 0x00000038304c723c */ /* 0x000fe2000004184c */
[----:B------:R-:W-:-:S03]  /*1c80*/  IADD3 R42, P1, R26, R19, RZ ;  /* 0x000000131a2a7210 */ /* 0x000fc60007f3e0ff */
[C---:B------:R-:W-:Y:S02]  /*1c90*/  IMAD.X R41, R7.reuse, 0x1, R28, P2 ;  /* 0x0000000107297824 */ /* 0x040fe400010e061c */
[----:B------:R-:W-:Y:S02]  /*1ca0*/  IMAD.X R43, R7, 0x1, R24, P1 ;  /* 0x00000001072b7824 */ /* 0x000fe400008e0618 */
[-C--:B------:R-:W-:Y:S08]  /*1cb0*/  HMMA.16816.F32.BF16 R108, R52, R116.reuse, R108 ;  /* 0x00000074346c723c */ /* 0x080ff0000004186c */
[----:B------:R-:W-:Y:S08]  /*1cc0*/  HMMA.16816.F32.BF16 R104, R48, R116, R104 ;  /* 0x000000743068723c */ /* 0x000ff00000041868 */
[-C--:B------:R-:W-:Y:S07]  /*1cd0*/  HMMA.16816.F32.BF16 R32, R52, R80.reuse, R32 ;  /* 0x000000503420723c */ /* 0x080fee0000041820 */
[----:B------:R-:W-:Y:S01]  /*1ce0*/  IMAD R55, R11, 0x4000, R164 ;  /* 0x000040000b377824 */ /* 0x000fe200078e02a4 */
[----:B------:R-:W-:Y:S01]  /*1cf0*/  BAR.SYNC.DEFER_BLOCKING 0x0 ;  /* 0x0000000000007b1d */ /* 0x000fe20000010000 */
[----:B------:R-:W-:Y:S01]  /*1d00*/  HMMA.16816.F32.BF16 R60, R48, R80, R60 ;  /* 0x00000050303c723c */ /* 0x000fe2000004183c */
[----:B------:R-:W-:-:S05]  /*1d10*/  IADD3 R52, P3, R26, R13, RZ ;  /* 0x0000000d1a347210 */ /* 0x000fca0007f7e0ff */
[----:B------:R-:W-:Y:S01]  /*1d20*/  IMAD.X R53, R7, 0x1, R16, P3 ;  /* 0x0000000107357824 */ /* 0x000fe200018e0610 */
[C---:B------:R-:W-:Y:S01]  /*1d30*/  IADD3 R48, P2, R26.reuse, R17, RZ ;  /* 0x000000111a307210 */ /* 0x040fe20007f5e0ff */
[----:B------:R-:W-:Y:S01]  /*1d40*/  HMMA.16816.F32.BF16 R68, R136, R58, R68 ;  /* 0x0000003a8844723c */ /* 0x000fe20000041844 */
[----:B------:R-:W-:-:S03]  /*1d50*/  IADD3 R50, P1, R26, R15, RZ ;  /* 0x0000000f1a327210 */ /* 0x000fc60007f3e0ff */
[C---:B------:R-:W-:Y:S02]  /*1d60*/  IMAD.X R49, R7.reuse, 0x1, R20, P2 ;  /* 0x0000000107317824 */ /* 0x040fe400010e0614 */
[C---:B------:R-:W-:Y:S01]  /*1d70*/  IMAD.X R51, R7.reuse, 0x1, R18, P1 ;  /* 0x0000000107337824 */ /* 0x040fe200008e0612 */
[----:B------:R-:W-:Y:S01]  /*1d80*/  IADD3 R8, P1, R8, 0x1, RZ ;  /* 0x0000000108087810 */ /* 0x000fe20007f3e0ff */
[C---:B------:R-:W-:Y:S04]  /*1d90*/  HMMA.16816.F32.BF16 R112, R136.reuse, R118, R112 ;  /* 0x000000768870723c */ /* 0x040fe80000041870 */
[----:B------:R-:W-:Y:S01]  /*1da0*/  IMAD.X R9, RZ, RZ, R9, P1 ;  /* 0x000000ffff097224 */ /* 0x000fe200008e0609 */
[----:B------:R-:W-:Y:S01]  /*1db0*/  @!PT LDS RZ, [RZ] ;  /* 0x00000000fffff984 */ /* 0x000fe20000000800 */
[----:B------:R-:W-:Y:S01]  /*1dc0*/  @!PT LDS RZ, [RZ] ;  /* 0x00000000fffff984 */ /* 0x000fe20000000800 */
[----:B------:R-:W-:Y:S01]  /*1dd0*/  @!PT LDS RZ, [RZ] ;  /* 0x00000000fffff984 */ /* 0x000fe20000000800 */
[----:B------:R1:W-:Y:S03]  /*1de0*/  LDGSTS.E.BYPASS.128 [R55], [R36.64], !P0 ;  /* 0x0000000024377fae */ /* 0x0003e6000c101c46 */
[----:B------:R-:W-:Y:S01]  /*1df0*/  HMMA.16816.F32.BF16 R44, R136, R82, R44 ;  /* 0x00000052882c723c */ /* 0x000fe2000004182c */
[----:B------:R2:W-:Y:S04]  /*1e00*/  LDGSTS.E.BYPASS.128 [R55+0x1000], [R38.64], !P0 ;  /* 0x0100000026377fae */ /* 0x0005e8000c101c46 */
[----:B------:R2:W-:Y:S03]  /*1e10*/  LDGSTS.E.BYPASS.128 [R55+0x2000], [R40.64], !P0 ;  /* 0x0200000028377fae */ /* 0x0005e6000c101c46 */
[C---:B------:R-:W-:Y:S01]  /*1e20*/  HMMA.16816.F32.BF16 R136, R128.reuse, R58, R76 ;  /* 0x0000003a8088723c */ /* 0x040fe2000004184c */
[C---:B-1----:R-:W-:Y:S01]  /*1e30*/  IADD3 R36, P2, R26.reuse, R12, RZ ;  /* 0x0000000c1a247210 */ /* 0x042fe20007f5e0ff */
[----:B------:R2:W-:Y:S04]  /*1e40*/  LDGSTS.E.BYPASS.128 [R55+0x3000], [R42.64], !P0 ;  /* 0x030000002a377fae */ /* 0x0005e8000c101c46 */
[----:B------:R-:W-:Y:S01]  /*1e50*/  IMAD.X R37, R7, 0x1, R14, P2 ;  /* 0x0000000107257824 */ /* 0x000fe200010e060e */
[----:B------:R-:W0:Y:S01]  /*1e60*/  LDGDEPBAR ;  /* 0x00000000000079af */ /* 0x000e220000000000 */
[C---:B------:R-:W-:Y:S03]  /*1e70*/  HMMA.16816.F32.BF16 R104, R128.reuse, R118, R104 ;  /* 0x000000768068723c */ /* 0x040fe60000041868 */
[----:B------:R2:W-:Y:S04]  /*1e80*/  LDGSTS.E.BYPASS.128 [R55+0x10000], [R48.64], !P0 ;  /* 0x1000000030377fae */ /* 0x0005e8000c101c46 */
[----:B------:R2:W-:Y:S01]  /*1e90*/  LDGSTS.E.BYPASS.128 [R55+0x11000], [R50.64], !P0 ;  /* 0x1100000032377fae */ /* 0x0005e2000c101c46 */
[----:B------:R-:W-:Y:S03]  /*1ea0*/  HMMA.16816.F32.BF16 R60, R128, R82, R60 ;  /* 0x00000052803c723c */ /* 0x000fe6000004183c */
[----:B------:R2:W-:Y:S04]  /*1eb0*/  LDGSTS.E.BYPASS.128 [R55+0x12000], [R52.64], !P0 ;  /* 0x1200000034377fae */ /* 0x0005e8000c101c46 */
[----:B------:R2:W-:Y:S01]  /*1ec0*/  LDGSTS.E.BYPASS.128 [R55+0x13000], [R36.64], !P0 ;  /* 0x1300000024377fae */ /* 0x0005e2000c101c46 */
[----:B------:R-:W-:Y:S01]  /*1ed0*/  IADD3 R26, P0, R26, 0x80, RZ ;  /* 0x000000801a1a7810 */ /* 0x000fe20007f1e0ff */
[----:B------:R-:W-:Y:S02]  /*1ee0*/  HMMA.16816.F32.BF16 R108, R132, R118, R108 ;  /* 0x00000076846c723c */ /* 0x000fe4000004186c */
[----:B------:R-:W0:Y:S02]  /*1ef0*/  LDGDEPBAR ;  /* 0x00000000000079af */ /* 0x000e240000000000 */
[----:B------:R-:W-:Y:S01]  /*1f00*/  IMAD.X R7, RZ, RZ, R7, P0 ;  /* 0x000000ffff077224 */ /* 0x000fe200000e0607 */
[----:B------:R-:W-:-:S03]  /*1f10*/  ISETP.NE.U32.AND P0, PT, R26, 0x2000, PT ;  /* 0x000020001a00780c */ /* 0x000fc60003f05070 */
[----:B------:R-:W-:Y:S01]  /*1f20*/  HMMA.16816.F32.BF16 R128, R124, R118, R96 ;  /* 0x000000767c80723c */ /* 0x000fe20000041860 */
[----:B------:R-:W-:-:S07]  /*1f30*/  ISETP.NE.AND.EX P0, PT, R7, RZ, PT, P0 ;  /* 0x000000ff0700720c */ /* 0x000fce0003f05300 */
[C---:B------:R-:W-:Y:S08]  /*1f40*/  HMMA.16816.F32.BF16 R72, R132.reuse, R58, R72 ;  /* 0x0000003a8448723c */ /* 0x040ff00000041848 */
[----:B------:R-:W-:Y:S08]  /*1f50*/  HMMA.16816.F32.BF16 R32, R132, R82, R32 ;  /* 0x000000528420723c */ /* 0x000ff00000041820 */
[C---:B------:R-:W-:Y:S08]  /*1f60*/  HMMA.16816.F32.BF16 R140, R124.reuse, R58, R120 ;  /* 0x0000003a7c8c723c */ /* 0x040ff00000041878 */
[----:B------:R-:W-:Y:S01]  /*1f70*/  HMMA.16816.F32.BF16 R116, R124, R82, R64 ;  /* 0x000000527c74723c */ /* 0x000fe20000041840 */
[----:B--2---:R-:W-:Y:S07]  /*1f80*/  @P0 BRA `(.L_x_0) ;  /* 0xfffff5f000000947 */ /* 0x004fee000383ffff */
[----:B------:R-:W-:Y:S01]  /*1f90*/  IMAD.SHL.U32 R5, R0, 0x20, RZ ;  /* 0x0000002000057824 */ /* 0x000fe200078e00ff */
[----:B------:R-:W-:-:S04]  /*1fa0*/  DEPBAR.LE SB0, 0x0 ;  /* 0x000080000000791a */ /* 0x000fc80000000000 */
[----:B------:R-:W-:Y:S01]  /*1fb0*/  IMAD.SHL.U32 R4, R0, 0x2, RZ ;  /* 0x0000000200047824 */ /* 0x000fe200078e00ff */
[----:B------:R-:W-:Y:S01]  /*1fc0*/  LOP3.LUT R5, R5, 0x180, RZ, 0xc0, !PT ;  /* 0x0000018005057812 */ /* 0x000fe200078ec0ff */
[----:B------:R-:W-:Y:S01]  /*1fd0*/  IMAD R163, R168, 0x8, R163 ;  /* 0x00000008a8a37824 */ /* 0x000fe200078e02a3 */
[----:B------:R-:W-:Y:S02]  /*1fe0*/  SHF.R.U32.HI R0, RZ, 0x4, R0 ;  /* 0x00000004ff007819 */ /* 0x000fe40000011600 */
[----:B------:R-:W-:Y:S01]  /*1ff0*/  LOP3.LUT R4, R5, 0x6, R4, 0xf8, !PT ;  /* 0x0000000605047812 */ /* 0x000fe200078ef804 */
[----:B------:R-:W-:Y:S01]  /*2000*/  IMAD.IADD R163, R2, 0x1, R163 ;  /* 0x0000000102a37824 */ /* 0x000fe200078e02a3 */
[----:B------:R-:W-:Y:S02]  /*2010*/  LOP3.LUT R5, R146, 0x18, RZ, 0xc0, !PT ;  /* 0x0000001892057812 */ /* 0x000fe400078ec0ff */
[----:B------:R-:W-:Y:S01]  /*2020*/  SGXT.U32 R0, R0, 0x4 ;  /* 0x000000040000781a */ /* 0x000fe20000000000 */
[----:B------:R-:W-:Y:S01]  /*2030*/  IMAD R4, R167, 0x20, R4 ;  /* 0x00000020a7047824 */ /* 0x000fe200078e0204 */
[----:B------:R-:W-:-:S02]  /*2040*/  F2FP.BF16.PACK_AB R100, R101, R100 ;  /* 0x000000646564723e */ /* 0x000fc400000010ff */
[----:B------:R-:W-:Y:S01]  /*2050*/  LOP3.LUT R0, R0, R3, RZ, 0xfc, !PT ;  /* 0x0000000300007212 */ /* 0x000fe200078efcff */
[----:B------:R-:W-:Y:S01]  /*2060*/  IMAD.IADD R5, R4, 0x1, R5 ;  /* 0x0000000104057824 */ /* 0x000fe200078e0205 */
[----:B------:R-:W-:Y:S02]  /*2070*/  LOP3.LUT R4, R165, 0x7f8, RZ, 0xc0, !PT ;  /* 0x000007f8a5047812 */ /* 0x000fe400078ec0ff */
[----:B------:R-:W-:Y:S01]  /*2080*/  F2FP.BF16.PACK_AB R103, R103, R102 ;  /* 0x000000666767723e */ /* 0x000fe200000010ff */
[----:B------:R-:W-:Y:S01]  /*2090*/  IMAD R5, R166, 0x10, R5 ;  /* 0x00000010a6057824 */ /* 0x000fe200078e0205 */
[----:B------:R-:W-:Y:S02]  /*20a0*/  LOP3.LUT R2, R4, 0x800, RZ, 0xfc, !PT ;  /* 0x0000080004027812 */ /* 0x000fe400078efcff */
[----:B------:R-:W-:Y:S02]  /*20b0*/  F2FP.BF16.PACK_AB R68, R69, R68 ;  /* 0x000000444544723e */ /* 0x000fe400000010ff */
[----:B------:R-:W-:-:S02]  /*20c0*/  IADD3 R3, R5, 0x400, RZ ;  /* 0x0000040005037810 */ /* 0x000fc40007ffe0ff */
[----:B------:R-:W-:Y:S02]  /*20d0*/  SHF.R.U32.HI R7, RZ, 0x3, R2 ;  /* 0x00000003ff077819 */ /* 0x000fe40000011602 */
[----:B------:R-:W-:Y:S02]  /*20e0*/  SHF.R.U32.HI R2, RZ, 0x3, R5 ;  /* 0x00000003ff027819 */ /* 0x000fe40000011605 */
[----:B------:R-:W-:Y:S02]  /*20f0*/  SHF.R.U32.HI R3, RZ, 0x3, R3 ;  /* 0x00000003ff037819 */ /* 0x000fe40000011603 */
[----:B------:R-:W-:Y:S02]  /*2100*/  LOP3.LUT R7, R7, 0x1f0, RZ, 0xc0, !PT ;  /* 0x000001f007077812 */ /* 0x000fe400078ec0ff */
[----:B------:R-:W-:Y:S02]  /*2110*/  LOP3.LUT R2, R2, 0x1f0, RZ, 0xc0, !PT ;  /* 0x000001f002027812 */ /* 0x000fe400078ec0ff */
[----:B------:R-:W-:Y:S01]  /*2120*/  LOP3.LUT R8, R3, 0x1ffffff0, RZ, 0xc0, !PT ;  /* 0x1ffffff003087812 */ /* 0x000fe200078ec0ff */
[----:B------:R-:W-:Y:S01]  /*2130*/  IMAD R20, R4, 0x2, R7 ;  /* 0x0000000204147824 */ /* 0x000fe200078e0207 */
[----:B------:R-:W-:Y:S01]  /*2140*/  BAR.SYNC.DEFER_BLOCKING 0x0 ;  /* 0x0000000000007b1d */ /* 0x000fe20000010000 */
[----:B------:R-:W-:Y:S01]  /*2150*/  IMAD R7, R5, 0x2, R2 ;  /* 0x0000000205077824 */ /* 0x000fe200078e0202 */
[----:B------:R-:W-:Y:S01]  /*2160*/  F2FP.BF16.PACK_AB R71, R71, R70 ;  /* 0x000000464747723e */ /* 0x000fe200000010ff */
[----:B------:R-:W-:Y:S01]  /*2170*/  IMAD R8, R5, 0x2, R8 ;  /* 0x0000000205087824 */ /* 0x000fe200078e0208 */
[----:B------:R-:W-:-:S02]  /*2180*/  F2FP.BF16.PACK_AB R112, R113, R112 ;  /* 0x000000707170723e */ /* 0x000fc400000010ff */
[----:B------:R-:W-:Y:S02]  /*2190*/  F2FP.BF16.PACK_AB R115, R115, R114 ;  /* 0x000000727373723e */ /* 0x000fe400000010ff */
[----:B------:R-:W-:Y:S02]  /*21a0*/  F2FP.BF16.PACK_AB R44, R45, R44 ;  /* 0x0000002c2d2c723e */ /* 0x000fe400000010ff */
[----:B------:R-:W-:Y:S02]  /*21b0*/  F2FP.BF16.PACK_AB R47, R47, R46 ;  /* 0x0000002e2f2f723e */ /* 0x000fe400000010ff */
[----:B------:R-:W-:Y:S02]  /*21c0*/  SHF.R.U32.HI R165, RZ, 0x3, R165 ;  /* 0x00000003ffa57819 */ /* 0x000fe400000116a5 */
[----:B------:R-:W-:Y:S02]  /*21d0*/  F2FP.BF16.PACK_AB R92, R93, R92 ;  /* 0x0000005c5d5c723e */ /* 0x000fe400000010ff */
[----:B------:R-:W-:-:S02]  /*21e0*/  LOP3.LUT R165, R165, 0xf0, RZ, 0xc0, !PT ;  /* 0x000000f0a5a57812 */ /* 0x000fc400078ec0ff */
[----:B------:R-:W-:Y:S02]  /*21f0*/  F2FP.BF16.PACK_AB R95, R95, R94 ;  /* 0x0000005e5f5f723e */ /* 0x000fe400000010ff */
[----:B------:R-:W-:Y:S01]  /*2200*/  F2FP.BF16.PACK_AB R72, R73, R72 ;  /* 0x000000484948723e */ /* 0x000fe200000010ff */
[----:B------:R-:W-:Y:S01]  /*2210*/  IMAD R165, R4, 0x2, R165 ;  /* 0x0000000204a57824 */ /* 0x000fe200078e02a5 */
[----:B------:R-:W-:Y:S01]  /*2220*/  F2FP.BF16.PACK_AB R75, R75, R74 ;  /* 0x0000004a4b4b723e */ /* 0x000fe200000010ff */
[----:B------:R-:W-:Y:S01]  /*2230*/  STS [R7], R100 ;  /* 0x0000006407007388 */ /* 0x000fe20000000800 */
[----:B------:R-:W-:Y:S02]  /*2240*/  F2FP.BF16.PACK_AB R108, R109, R108 ;  /* 0x0000006c6d6c723e */ /* 0x000fe400000010ff */
[----:B------:R-:W-:Y:S01]  /*2250*/  F2FP.BF16.PACK_AB R111, R111, R110 ;  /* 0x0000006e6f6f723e */ /* 0x000fe200000010ff */
[----:B------:R-:W-:Y:S01]  /*2260*/  STS [R8+0x800], R103 ;  /* 0x0008006708007388 */ /* 0x000fe20000000800 */
[----:B------:R-:W-:-:S02]  /*2270*/  F2FP.BF16.PACK_AB R10, R33, R32 ;  /* 0x00000020210a723e */ /* 0x000fc400000010ff */
[----:B------:R-:W-:Y:S01]  /*2280*/  F2FP.BF16.PACK_AB R9, R35, R34 ;  /* 0x000000222309723e */ /* 0x000fe200000010ff */
[----:B------:R-:W-:Y:S01]  /*2290*/  STS [R7+0x40], R68 ;  /* 0x0000404407007388 */ /* 0x000fe20000000800 */
[----:B------:R-:W-:Y:S02]  /*22a0*/  F2FP.BF16.PACK_AB R88, R89, R88 ;  /* 0x000000585958723e */ /* 0x000fe400000010ff */
[----:B------:R-:W-:Y:S01]  /*22b0*/  F2FP.BF16.PACK_AB R91, R91, R90 ;  /* 0x0000005a5b5b723e */ /* 0x000fe200000010ff */
[----:B------:R-:W-:Y:S01]  /*22c0*/  STS [R8+0x840], R71 ;  /* 0x0008404708007388 */ /* 0x000fe20000000800 */
        /* <DEDUP_REMOVED lines=14> */
[----:B------:R-:W-:Y:S01]  /*23b0*/  BAR.SYNC.DEFER_BLOCKING 0x0 ;  /* 0x0000000000007b1d */ /* 0x000fe20000010000 */
[----:B------:R-:W-:Y:S02]  /*23c0*/  F2FP.BF16.PACK_AB R128, R129, R128 ;  /* 0x000000808180723e */ /* 0x000fe400000010ff */
[----:B------:R-:W-:Y:S02]  /*23d0*/  F2FP.BF16.PACK_AB R131, R131, R130 ;  /* 0x000000828383723e */ /* 0x000fe400000010ff */
[----:B------:R-:W-:Y:S02]  /*23e0*/  F2FP.BF16.PACK_AB R116, R117, R116 ;  /* 0x000000747574723e */ /* 0x000fe400000010ff */
[----:B------:R-:W-:Y:S02]  /*23f0*/  F2FP.BF16.PACK_AB R119, R119, R118 ;  /* 0x000000767777723e */ /* 0x000fe400000010ff */
[----:B------:R-:W-:Y:S01]  /*2400*/  ISETP.GE.AND P0, PT, R163, 0x2800, PT ;  /* 0x00002800a300780c */ /* 0x000fe20003f06270 */
[C---:B------:R-:W-:Y:S01]  /*2410*/  IMAD R163, R0.reuse, 0x2800, R163 ;  /* 0x0000280000a37824 */ /* 0x040fe200078e02a3 */
[----:B------:R-:W-:-:S02]  /*2420*/  LOP3.LUT R3, R0, 0x30, RZ, 0xfc, !PT ;  /* 0x0000003000037812 */ /* 0x000fc400078efcff */
[C---:B------:R-:W-:Y:S02]  /*2430*/  ISETP.LT.AND P1, PT, R0.reuse, 0x200, !P0 ;  /* 0x000002000000780c */ /* 0x040fe40004721270 */
[C---:B------:R-:W-:Y:S02]  /*2440*/  LOP3.LUT R2, R0.reuse, 0x40, RZ, 0xfc, !PT ;  /* 0x0000004000027812 */ /* 0x040fe400078efcff */
[C---:B------:R-:W-:Y:S02]  /*2450*/  LOP3.LUT R5, R0.reuse, 0x10, RZ, 0xfc, !PT ;  /* 0x0000001000057812 */ /* 0x040fe400078efcff */
[----:B------:R-:W-:Y:S02]  /*2460*/  LOP3.LUT R4, R0, 0x20, RZ, 0xfc, !PT ;  /* 0x0000002000047812 */ /* 0x000fe400078efcff */
[----:B------:R-:W-:Y:S02]  /*2470*/  ISETP.LT.AND P4, PT, R3, 0x200, !P0 ;  /* 0x000002000300780c */ /* 0x000fe40004781270 */
[----:B------:R-:W-:Y:S01]  /*2480*/  ISETP.LT.AND P3, PT, R2, 0x200, !P0 ;  /* 0x000002000200780c */ /* 0x000fe20004761270 */
[----:B------:R-:W1:Y:S01]  /*2490*/  LDS.128 R16, [R165] ;  /* 0x00000000a5107984 */ /* 0x000e620000000c00 */
[----:B------:R-:W-:Y:S01]  /*24a0*/  IMAD.WIDE R2, R163, R6, c[0x0][0x170] ;  /* 0x00005c00a3027625 */ /* 0x000fe200078e0206 */
[----:B------:R-:W-:-:S02]  /*24b0*/  ISETP.LT.AND P6, PT, R5, 0x200, !P0 ;  /* 0x000002000500780c */ /* 0x000fc400047c1270 */
[----:B------:R-:W2:Y:S04]  /*24c0*/  LDS.128 R24, [R20+0x1000] ;  /* 0x0010000014187984 */ /* 0x000ea80000000c00 */
[----:B------:R-:W-:Y:S01]  /*24d0*/  BAR.SYNC.DEFER_BLOCKING 0x0 ;  /* 0x0000000000007b1d */ /* 0x000fe20000010000 */
[----:B------:R-:W-:Y:S02]  /*24e0*/  ISETP.LT.AND P5, PT, R4, 0x200, !P0 ;  /* 0x000002000400780c */ /* 0x000fe400047a1270 */
[C---:B------:R-:W-:Y:S02]  /*24f0*/  IADD3 R5, R163.reuse, 0x28000, RZ ;  /* 0x00028000a3057810 */ /* 0x040fe40007ffe0ff */
[C---:B------:R-:W-:Y:S02]  /*2500*/  IADD3 R11, R163.reuse, 0x78000, RZ ;  /* 0x00078000a30b7810 */ /* 0x040fe40007ffe0ff */
[----:B------:R-:W-:Y:S01]  /*2510*/  IADD3 R13, R163, 0xc8000, RZ ;  /* 0x000c8000a30d7810 */ /* 0x000fe20007ffe0ff */
[----:B------:R-:W-:Y:S01]  /*2520*/  IMAD.WIDE R4, R5, R6, c[0x0][0x170] ;  /* 0x00005c0005047625 */ /* 0x000fe200078e0206 */
[----:B------:R-:W-:-:S03]  /*2530*/  IADD3 R15, R163, 0xf0000, RZ ;  /* 0x000f0000a30f7810 */ /* 0x000fc60007ffe0ff */
[----:B------:R-:W-:-:S04]  /*2540*/  IMAD.WIDE R12, R13, R6, c[0x0][0x170] ;  /* 0x00005c000d0c7625 */ /* 0x000fc800078e0206 */
[-C--:B------:R-:W-:Y:S01]  /*2550*/  IMAD.WIDE R14, R15, R6.reuse, c[0x0][0x170] ;  /* 0x00005c000f0e7625 */ /* 0x080fe200078e0206 */
[----:B------:R-:W-:Y:S04]  /*2560*/  STS [R7], R92 ;  /* 0x0000005c07007388 */ /* 0x000fe80000000800 */
[----:B------:R-:W-:Y:S04]  /*2570*/  STS [R8+0x800], R95 ;  /* 0x0008005f08007388 */ /* 0x000fe80000000800 */
[----:B------:R-:W-:Y:S04]  /*2580*/  STS [R7+0x40], R72 ;  /* 0x0000404807007388 */ /* 0x000fe80000000800 */
[----:B------:R-:W-:Y:S04]  /*2590*/  STS [R8+0x840], R75 ;  /* 0x0008404b08007388 */ /* 0x000fe80000000800 */
[----:B------:R-:W-:Y:S04]  /*25a0*/  STS [R7+0x80], R108 ;  /* 0x0000806c07007388 */ /* 0x000fe80000000800 */
[----:B------:R-:W-:Y:S04]  /*25b0*/  STS [R8+0x880], R111 ;  /* 0x0008806f08007388 */ /* 0x000fe80000000800 */
[----:B------:R3:W-:Y:S04]  /*25c0*/  STS [R7+0xc0], R10 ;  /* 0x0000c00a07007388 */ /* 0x0007e80000000800 */
[----:B------:R4:W-:Y:S04]  /*25d0*/  STS [R8+0x8c0], R9 ;  /* 0x0008c00908007388 */ /* 0x0009e80000000800 */
[----:B------:R-:W-:Y:S01]  /*25e0*/  BAR.SYNC.DEFER_BLOCKING 0x0 ;  /* 0x0000000000007b1d */ /* 0x000fe20000010000 */
[----:B---3--:R-:W-:Y:S01]  /*25f0*/  IMAD.WIDE R10, R11, R6, c[0x0][0x170] ;  /* 0x00005c000b0a7625 */ /* 0x008fe200078e0206 */
[----:B----4-:R-:W-:-:S04]  /*2600*/  IADD3 R9, R163, 0x50000, RZ ;  /* 0x00050000a3097810 */ /* 0x010fc80007ffe0ff */
[----:B------:R-:W3:Y:S04]  /*2610*/  LDS.128 R28, [R165] ;  /* 0x00000000a51c7984 */ /* 0x000ee80000000c00 */
[----:B------:R-:W4:Y:S04]  /*2620*/  LDS.128 R32, [R20+0x1000] ;  /* 0x0010000014207984 */ /* 0x000f280000000c00 */
[----:B------:R-:W-:Y:S06]  /*2630*/  BAR.SYNC.DEFER_BLOCKING 0x0 ;  /* 0x0000000000007b1d */ /* 0x000fec0000010000 */
[----:B------:R-:W-:Y:S04]  /*2640*/  STS [R7], R88 ;  /* 0x0000005807007388 */ /* 0x000fe80000000800 */
[----:B------:R-:W-:Y:S04]  /*2650*/  STS [R8+0x800], R91 ;  /* 0x0008005b08007388 */ /* 0x000fe80000000800 */
[----:B------:R-:W-:Y:S04]  /*2660*/  STS [R7+0x40], R136 ;  /* 0x0000408807007388 */ /* 0x000fe80000000800 */
[----:B------:R-:W-:Y:S04]  /*2670*/  STS [R8+0x840], R139 ;  /* 0x0008408b08007388 */ /* 0x000fe80000000800 */
[----:B------:R-:W-:Y:S04]  /*2680*/  STS [R7+0x80], R104 ;  /* 0x0000806807007388 */ /* 0x000fe80000000800 */
[----:B------:R-:W-:Y:S04]  /*2690*/  STS [R8+0x880], R107 ;  /* 0x0008806b08007388 */ /* 0x000fe80000000800 */
[----:B------:R-:W-:Y:S04]  /*26a0*/  STS [R7+0xc0], R60 ;  /* 0x0000c03c07007388 */ /* 0x000fe80000000800 */
[----:B------:R-:W-:Y:S04]  /*26b0*/  STS [R8+0x8c0], R63 ;  /* 0x0008c03f08007388 */ /* 0x000fe80000000800 */
[----:B------:R-:W-:Y:S06]  /*26c0*/  BAR.SYNC.DEFER_BLOCKING 0x0 ;  /* 0x0000000000007b1d */ /* 0x000fec0000010000 */
[----:B------:R-:W1:Y:S04]  /*26d0*/  LDS.128 R36, [R165] ;  /* 0x00000000a5247984 */ /* 0x000e680000000c00 */
[----:B------:R-:W1:Y:S04]  /*26e0*/  LDS.128 R40, [R20+0x1000] ;  /* 0x0010000014287984 */ /* 0x000e680000000c00 */
[----:B------:R-:W-:Y:S06]  /*26f0*/  BAR.SYNC.DEFER_BLOCKING 0x0 ;  /* 0x0000000000007b1d */ /* 0x000fec0000010000 */
        /* <DEDUP_REMOVED lines=9> */
[----:B-1----:R-:W-:-:S02]  /*2790*/  LOP3.LUT R7, R0, 0x60, RZ, 0xfc, !PT ;  /* 0x0000006000077812 */ /* 0x002fc400078efcff */
[C---:B--2---:R-:W-:Y:S02]  /*27a0*/  LOP3.LUT R8, R0.reuse, 0x50, RZ, 0xfc, !PT ;  /* 0x0000005000087812 */ /* 0x044fe400078efcff */
[----:B------:R-:W-:Y:S02]  /*27b0*/  LOP3.LUT R0, R0, 0x70, RZ, 0xfc, !PT ;  /* 0x0000007000007812 */ /* 0x000fe400078efcff */
[----:B------:R-:W-:Y:S01]  /*27c0*/  ISETP.LT.AND P2, PT, R8, 0x200, !P0 ;  /* 0x000002000800780c */ /* 0x000fe20004741270 */
[----:B------:R-:W-:Y:S01]  /*27d0*/  IMAD.WIDE R8, R9, R6, c[0x0][0x170] ;  /* 0x00005c0009087625 */ /* 0x000fe200078e0206 */
[----:B------:R-:W1:Y:S04]  /*27e0*/  LDS.128 R164, [R165] ;  /* 0x00000000a5a47984 */ /* 0x000e680000000c00 */
[----:B------:R2:W-:Y:S01]  /*27f0*/  @P1 STG.E.128 [R2.64], R16 ;  /* 0x0000001002001986 */ /* 0x0005e2000c101d06 */
[----:B------:R-:W-:-:S02]  /*2800*/  ISETP.LT.AND P1, PT, R7, 0x200, !P0 ;  /* 0x000002000700780c */ /* 0x000fc40004721270 */
[----:B------:R-:W-:Y:S01]  /*2810*/  ISETP.LT.AND P0, PT, R0, 0x200, !P0 ;  /* 0x000002000000780c */ /* 0x000fe20004701270 */
[----:B------:R1:W-:Y:S01]  /*2820*/  @P6 STG.E.128 [R4.64], R24 ;  /* 0x0000001804006986 */ /* 0x0003e2000c101d06 */
[----:B------:R-:W-:-:S03]  /*2830*/  IADD3 R7, R163, 0xa0000, RZ ;  /* 0x000a0000a3077810 */ /* 0x000fc60007ffe0ff */
[----:B---3--:R3:W-:Y:S04]  /*2840*/  @P5 STG.E.128 [R8.64], R28 ;  /* 0x0000001c08005986 */ /* 0x0087e8000c101d06 */
[----:B----4-:R3:W-:Y:S01]  /*2850*/  @P4 STG.E.128 [R10.64], R32 ;  /* 0x000000200a004986 */ /* 0x0107e2000c101d06 */
[----:B--2---:R-:W-:-:S05]  /*2860*/  IMAD.WIDE R2, R7, R6, c[0x0][0x170] ;  /* 0x00005c0007027625 */ /* 0x004fca00078e0206 */
[----:B------:R3:W-:Y:S04]  /*2870*/  @P3 STG.E.128 [R2.64], R36 ;  /* 0x0000002402003986 */ /* 0x0007e8000c101d06 */
[----:B------:R3:W-:Y:S04]  /*2880*/  @P2 STG.E.128 [R12.64], R40 ;  /* 0x000000280c002986 */ /* 0x0007e8000c101d06 */
[----:B-1----:R3:W-:Y:S01]  /*2890*/  @P1 STG.E.128 [R14.64], R164 ;  /* 0x000000a40e001986 */ /* 0x0027e2000c101d06 */
[----:B------:R-:W-:Y:S05]  /*28a0*/  @!P0 EXIT ;  /* 0x000000000000894d */ /* 0x000fea0003800000 */
[----:B------:R-:W1:Y:S01]  /*28b0*/  LDS.128 R20, [R20+0x1000] ;  /* 0x0010000014147984 */ /* 0x000e620000000c00 */
[----:B------:R-:W-:-:S05]  /*28c0*/  IADD3 R7, R163, 0x118000, RZ ;  /* 0x00118000a3077810 */ /* 0x000fca0007ffe0ff */
[----:B------:R-:W-:-:S05]  /*28d0*/  IMAD.WIDE R6, R7, R6, c[0x0][0x170] ;  /* 0x00005c0007067625 */ /* 0x000fca00078e0206 */
[----:B-1----:R-:W-:Y:S01]  /*28e0*/  STG.E.128 [R6.64], R20 ;  /* 0x0000001406007986 */ /* 0x002fe2000c101d06 */
[----:B------:R-:W-:Y:S05]  /*28f0*/  EXIT ;  /* 0x000000000000794d */ /* 0x000fea0003800000 */
.L_x_1:
[----:B------:R-:W-:-:S00]  /*2900*/  BRA `(.L_x_1) ;  /* 0xfffffff000007947 */ /* 0x000fc0000383ffff */
[----:B------:R-:W-:-:S00]  /*2910*/  NOP ;  /* 0x0000000000007918 */ /* 0x000fc00000000000 */
        /* <DEDUP_REMOVED lines=14> */
.L_x_2:


//--------------------- .nv.shared.triton_mm      --------------------------
	.section	.nv.shared.triton_mm,"aw",@nobits
	.sectionflags	@""
	.align	16
